	.target	sm_100a

	.elftype	@"ET_EXEC"


//--------------------- .note.nv.tkinfo           --------------------------
	.section	.note.nv.tkinfo,"",@"SHT_NOTE"
	.sectionflags	@"SHF_NOTE_NV_TKINFO"
	.tkinfo
        /*0018*/ 	.word	0x00000002
        /*0030*/ 	.string	""
        /*0030*/ 	.string	"ptxas"
        /*0030*/ 	.string	"Cuda compilation tools, release 13.0, V13.0.88"
        /*0030*/ 	.string	"Build cuda_13.0.r13.0/compiler.36424714_0"
        /*0030*/ 	.string	"-arch sm_100a -m 64 "



//--------------------- .note.nv.cuinfo           --------------------------
	.section	.note.nv.cuinfo,"",@"SHT_NOTE"
	.sectionflags	@"SHF_NOTE_NV_CUINFO"
        /*0018*/ 	.short	0x0002
        /*001a*/ 	.short	0x0064
        /*001c*/ 	.short	0x0082
	.zero		2


//--------------------- .nv.info                  --------------------------
	.section	.nv.info,"",@"SHT_CUDA_INFO"
	.align	4


	//----- nvinfo : EIATTR_REGCOUNT
	.align		4
        /*0000*/ 	.byte	0x04, 0x2f
        /*0002*/ 	.short	(.L_19 - .L_18)
	.align		4
.L_18:
        /*0004*/ 	.word	index@(_ZN7cutlass13device_kernelINS_4gemm6kernel13GemmUniversalIN4cute5tupleIJiiiiEEENS1_10collective13CollectiveMmaINS1_35MainloopSm100TmaUmmaWarpSpecializedILi3ELi2ELi4ENS5_IJNS4_1CILi2EEESB_NSA_ILi1EEEEEEEENS5_IJNSA_ILi256EEENSA_ILi64EEENSA_ILi128EEEEEENS_12float_e5m2_tENS5_IJlSC_lEEESJ_SK_NS4_8TiledMMAINS4_8MMA_AtomIJNS4_10MMA_TraitsINS4_25SM100_MMA_F8F6F4_2x1SM_SSEJSJ_SJ_fSF_SG_NS4_17integral_constantINS4_4UMMA5MajorELSR_0EEESS_NSP_INSQ_7ScaleInELST_0EEESU_EEEEEENS4_6LayoutINS5_IJSC_SC_SC_EEENS5_IJNSA_ILi0EEESZ_SZ_EEEEENS5_IJNS4_10UnderscoreES12_S12_EEEEENS4_28SM100_TMA_2SM_LOAD_MULTICASTENS4_14ComposedLayoutINS4_7SwizzleILi3ELi4ELi3EEENS4_18smem_ptr_flag_bitsILi8EEENSX_INS5_IJNSA_ILi8EEESH_EEENS5_IJSH_SC_EEEEEEEvNS4_8identityENS4_18SM100_TMA_2SM_LOADES1F_vS1G_EENS_8epilogue10collective18CollectiveEpilogueINS1J_23Sm100TmaWarpSpecializedILi1ELi1ELi64ELb0ELb0EEEJNS5_IJSH_SG_SH_EEENS5_IJNSX_ISH_SC_EENSX_ISG_SC_EEEEESJ_SK_SJ_SK_NS1J_6fusion15FusionCallbacksIS1N_NS1S_17LinearCombinationISJ_fSJ_fLNS_15FloatRoundStyleE2EEES1O_S1R_JEEENS4_5SM1004TMEM4LOAD26SM100_TMEM_LOAD_32dp32b64xENS4_13SM90_TMA_LOADENS16_INS17_ILi2ELi4ELi3EEES1A_NSX_INS5_IJS1B_SG_EEENS5_IJSG_SC_EEEEEEENS4_39AutoVectorizingCopyWithAssumedAlignmentILi128EEENS4_14SM90_TMA_STOREES27_S29_S29_EEEvvEEEEvNT_6ParamsE)
        /*0008*/ 	.word	0x0000009a


	//----- nvinfo : EIATTR_FRAME_SIZE
	.align		4
.L_19:
        /*000c*/ 	.byte	0x04, 0x11
        /*000e*/ 	.short	(.L_21 - .L_20)
	.align		4
.L_20:
        /*0010*/ 	.word	index@($__internal_2_$__cuda_sm10x_tcgen05_guardrail_trap_unallocated_columns_being_dealloced)
        /*0014*/ 	.word	0x00000000


	//----- nvinfo : EIATTR_FRAME_SIZE
	.align		4
.L_21:
        /*0018*/ 	.byte	0x04, 0x11
        /*001a*/ 	.short	(.L_23 - .L_22)
	.align		4
.L_22:
        /*001c*/ 	.word	index@($__internal_1_$__cuda_sm10x_tcgen05_guardrail_trap_phase_invalid_during_alloc)
        /*0020*/ 	.word	0x00000000


	//----- nvinfo : EIATTR_FRAME_SIZE
	.align		4
.L_23:
        /*0024*/ 	.byte	0x04, 0x11
        /*0026*/ 	.short	(.L_25 - .L_24)
	.align		4
.L_24:
        /*0028*/ 	.word	index@($__internal_0_$__cuda_sm10x_tcgen05_guardrail_trap_col_being_dealloced_not_returned_by_alloc)
        /*002c*/ 	.word	0x00000000


	//----- nvinfo : EIATTR_FRAME_SIZE
	.align		4
.L_25:
        /*0030*/ 	.byte	0x04, 0x11
        /*0032*/ 	.short	(.L_27 - .L_26)
	.align		4
.L_26:
        /*0034*/ 	.word	index@(_ZN7cutlass13device_kernelINS_4gemm6kernel13GemmUniversalIN4cute5tupleIJiiiiEEENS1_10collective13CollectiveMmaINS1_35MainloopSm100TmaUmmaWarpSpecializedILi3ELi2ELi4ENS5_IJNS4_1CILi2EEESB_NSA_ILi1EEEEEEEENS5_IJNSA_ILi256EEENSA_ILi64EEENSA_ILi128EEEEEENS_12float_e5m2_tENS5_IJlSC_lEEESJ_SK_NS4_8TiledMMAINS4_8MMA_AtomIJNS4_10MMA_TraitsINS4_25SM100_MMA_F8F6F4_2x1SM_SSEJSJ_SJ_fSF_SG_NS4_17integral_constantINS4_4UMMA5MajorELSR_0EEESS_NSP_INSQ_7ScaleInELST_0EEESU_EEEEEENS4_6LayoutINS5_IJSC_SC_SC_EEENS5_IJNSA_ILi0EEESZ_SZ_EEEEENS5_IJNS4_10UnderscoreES12_S12_EEEEENS4_28SM100_TMA_2SM_LOAD_MULTICASTENS4_14ComposedLayoutINS4_7SwizzleILi3ELi4ELi3EEENS4_18smem_ptr_flag_bitsILi8EEENSX_INS5_IJNSA_ILi8EEESH_EEENS5_IJSH_SC_EEEEEEEvNS4_8identityENS4_18SM100_TMA_2SM_LOADES1F_vS1G_EENS_8epilogue10collective18CollectiveEpilogueINS1J_23Sm100TmaWarpSpecializedILi1ELi1ELi64ELb0ELb0EEEJNS5_IJSH_SG_SH_EEENS5_IJNSX_ISH_SC_EENSX_ISG_SC_EEEEESJ_SK_SJ_SK_NS1J_6fusion15FusionCallbacksIS1N_NS1S_17LinearCombinationISJ_fSJ_fLNS_15FloatRoundStyleE2EEES1O_S1R_JEEENS4_5SM1004TMEM4LOAD26SM100_TMEM_LOAD_32dp32b64xENS4_13SM90_TMA_LOADENS16_INS17_ILi2ELi4ELi3EEES1A_NSX_INS5_IJS1B_SG_EEENS5_IJSG_SC_EEEEEEENS4_39AutoVectorizingCopyWithAssumedAlignmentILi128EEENS4_14SM90_TMA_STOREES27_S29_S29_EEEvvEEEEvNT_6ParamsE)
        /*0038*/ 	.word	0x00000000


	//----- nvinfo : EIATTR_MIN_STACK_SIZE
	.align		4
.L_27:
        /*003c*/ 	.byte	0x04, 0x12
        /*003e*/ 	.short	(.L_29 - .L_28)
	.align		4
.L_28:
        /*0040*/ 	.word	index@(_ZN7cutlass13device_kernelINS_4gemm6kernel13GemmUniversalIN4cute5tupleIJiiiiEEENS1_10collective13CollectiveMmaINS1_35MainloopSm100TmaUmmaWarpSpecializedILi3ELi2ELi4ENS5_IJNS4_1CILi2EEESB_NSA_ILi1EEEEEEEENS5_IJNSA_ILi256EEENSA_ILi64EEENSA_ILi128EEEEEENS_12float_e5m2_tENS5_IJlSC_lEEESJ_SK_NS4_8TiledMMAINS4_8MMA_AtomIJNS4_10MMA_TraitsINS4_25SM100_MMA_F8F6F4_2x1SM_SSEJSJ_SJ_fSF_SG_NS4_17integral_constantINS4_4UMMA5MajorELSR_0EEESS_NSP_INSQ_7ScaleInELST_0EEESU_EEEEEENS4_6LayoutINS5_IJSC_SC_SC_EEENS5_IJNSA_ILi0EEESZ_SZ_EEEEENS5_IJNS4_10UnderscoreES12_S12_EEEEENS4_28SM100_TMA_2SM_LOAD_MULTICASTENS4_14ComposedLayoutINS4_7SwizzleILi3ELi4ELi3EEENS4_18smem_ptr_flag_bitsILi8EEENSX_INS5_IJNSA_ILi8EEESH_EEENS5_IJSH_SC_EEEEEEEvNS4_8identityENS4_18SM100_TMA_2SM_LOADES1F_vS1G_EENS_8epilogue10collective18CollectiveEpilogueINS1J_23Sm100TmaWarpSpecializedILi1ELi1ELi64ELb0ELb0EEEJNS5_IJSH_SG_SH_EEENS5_IJNSX_ISH_SC_EENSX_ISG_SC_EEEEESJ_SK_SJ_SK_NS1J_6fusion15FusionCallbacksIS1N_NS1S_17LinearCombinationISJ_fSJ_fLNS_15FloatRoundStyleE2EEES1O_S1R_JEEENS4_5SM1004TMEM4LOAD26SM100_TMEM_LOAD_32dp32b64xENS4_13SM90_TMA_LOADENS16_INS17_ILi2ELi4ELi3EEES1A_NSX_INS5_IJS1B_SG_EEENS5_IJSG_SC_EEEEEEENS4_39AutoVectorizingCopyWithAssumedAlignmentILi128EEENS4_14SM90_TMA_STOREES27_S29_S29_EEEvvEEEEvNT_6ParamsE)
        /*0044*/ 	.word	0x00000000
.L_29:


//--------------------- .nv.compat                --------------------------
	.section	.nv.compat,"",@"SHT_CUDA_COMPAT_INFO"
	.align	4
        /*0000*/ 	.byte	0x02, 0x09, 0x01, 0x00, 0x02, 0x02, 0x02, 0x00, 0x02, 0x05, 0x05, 0x00, 0x03, 0x07, 0x01, 0x01
        /*0010*/ 	.byte	0x02, 0x03, 0x01, 0x00, 0x02, 0x06, 0x01, 0x00, 0x04, 0x0b, 0x08, 0x00, 0x09, 0x00, 0x00, 0x00
        /*0020*/ 	.byte	0x00, 0x00, 0x00, 0x00


//--------------------- .nv.info._ZN7cutlass13device_kernelINS_4gemm6kernel13GemmUniversalIN4cute5tupleIJiiiiEEENS1_10collective13CollectiveMmaINS1_35MainloopSm100TmaUmmaWarpSpecializedILi3ELi2ELi4ENS5_IJNS4_1CILi2EEESB_NSA_ILi1EEEEEEEENS5_IJNSA_ILi256EEENSA_ILi64EEENSA_ILi128EEEEEENS_12float_e5m2_tENS5_IJlSC_lEEESJ_SK_NS4_8TiledMMAINS4_8MMA_AtomIJNS4_10MMA_TraitsINS4_25SM100_MMA_F8F6F4_2x1SM_SSEJSJ_SJ_fSF_SG_NS4_17integral_constantINS4_4UMMA5MajorELSR_0EEESS_NSP_INSQ_7ScaleInELST_0EEESU_EEEEEENS4_6LayoutINS5_IJSC_SC_SC_EEENS5_IJNSA_ILi0EEESZ_SZ_EEEEENS5_IJNS4_10UnderscoreES12_S12_EEEEENS4_28SM100_TMA_2SM_LOAD_MULTICASTENS4_14ComposedLayoutINS4_7SwizzleILi3ELi4ELi3EEENS4_18smem_ptr_flag_bitsILi8EEENSX_INS5_IJNSA_ILi8EEESH_EEENS5_IJSH_SC_EEEEEEEvNS4_8identityENS4_18SM100_TMA_2SM_LOADES1F_vS1G_EENS_8epilogue10collective18CollectiveEpilogueINS1J_23Sm100TmaWarpSpecializedILi1ELi1ELi64ELb0ELb0EEEJNS5_IJSH_SG_SH_EEENS5_IJNSX_ISH_SC_EENSX_ISG_SC_EEEEESJ_SK_SJ_SK_NS1J_6fusion15FusionCallbacksIS1N_NS1S_17LinearCombinationISJ_fSJ_fLNS_15FloatRoundStyleE2EEES1O_S1R_JEEENS4_5SM1004TMEM4LOAD26SM100_TMEM_LOAD_32dp32b64xENS4_13SM90_TMA_LOADENS16_INS17_ILi2ELi4ELi3EEES1A_NSX_INS5_IJS1B_SG_EEENS5_IJSG_SC_EEEEEEENS4_39AutoVectorizingCopyWithAssumedAlignmentILi128EEENS4_14SM90_TMA_STOREES27_S29_S29_EEEvvEEEEvNT_6ParamsE --------------------------
	.section	.nv.info._ZN7cutlass13device_kernelINS_4gemm6kernel13GemmUniversalIN4cute5tupleIJiiiiEEENS1_10collective13CollectiveMmaINS1_35MainloopSm100TmaUmmaWarpSpecializedILi3ELi2ELi4ENS5_IJNS4_1CILi2EEESB_NSA_ILi1EEEEEEEENS5_IJNSA_ILi256EEENSA_ILi64EEENSA_ILi128EEEEEENS_12float_e5m2_tENS5_IJlSC_lEEESJ_SK_NS4_8TiledMMAINS4_8MMA_AtomIJNS4_10MMA_TraitsINS4_25SM100_MMA_F8F6F4_2x1SM_SSEJSJ_SJ_fSF_SG_NS4_17integral_constantINS4_4UMMA5MajorELSR_0EEESS_NSP_INSQ_7ScaleInELST_0EEESU_EEEEEENS4_6LayoutINS5_IJSC_SC_SC_EEENS5_IJNSA_ILi0EEESZ_SZ_EEEEENS5_IJNS4_10UnderscoreES12_S12_EEEEENS4_28SM100_TMA_2SM_LOAD_MULTICASTENS4_14ComposedLayoutINS4_7SwizzleILi3ELi4ELi3EEENS4_18smem_ptr_flag_bitsILi8EEENSX_INS5_IJNSA_ILi8EEESH_EEENS5_IJSH_SC_EEEEEEEvNS4_8identityENS4_18SM100_TMA_2SM_LOADES1F_vS1G_EENS_8epilogue10collective18CollectiveEpilogueINS1J_23Sm100TmaWarpSpecializedILi1ELi1ELi64ELb0ELb0EEEJNS5_IJSH_SG_SH_EEENS5_IJNSX_ISH_SC_EENSX_ISG_SC_EEEEESJ_SK_SJ_SK_NS1J_6fusion15FusionCallbacksIS1N_NS1S_17LinearCombinationISJ_fSJ_fLNS_15FloatRoundStyleE2EEES1O_S1R_JEEENS4_5SM1004TMEM4LOAD26SM100_TMEM_LOAD_32dp32b64xENS4_13SM90_TMA_LOADENS16_INS17_ILi2ELi4ELi3EEES1A_NSX_INS5_IJS1B_SG_EEENS5_IJSG_SC_EEEEEEENS4_39AutoVectorizingCopyWithAssumedAlignmentILi128EEENS4_14SM90_TMA_STOREES27_S29_S29_EEEvvEEEEvNT_6ParamsE,"",@"SHT_CUDA_INFO"
	.sectionflags	@""
	.align	4


	//----- nvinfo : EIATTR_CUDA_API_VERSION
	.align		4
        /*0000*/ 	.byte	0x04, 0x37
        /*0002*/ 	.short	(.L_31 - .L_30)
.L_30:
        /*0004*/ 	.word	0x00000082


	//----- nvinfo : EIATTR_KPARAM_INFO
	.align		4
.L_31:
        /*0008*/ 	.byte	0x04, 0x17
        /*000a*/ 	.short	(.L_33 - .L_32)
.L_32:
        /*000c*/ 	.word	0x00000000
        /*0010*/ 	.short	0x0000
        /*0012*/ 	.short	0x0000
        /*0014*/ 	.byte	0x00, 0xf0, 0x01, 0x20


	//----- nvinfo : EIATTR_AT_ENTRY_FRAGMENTS
	.align		4
.L_33:
        /*0018*/ 	.byte	0x04, 0x4f
        /*001a*/ 	.short	(.L_35 - .L_34)


	//   ....[0]....
.L_34:
        /*001c*/ 	.word	0x00000007


	//----- nvinfo : EIATTR_RESERVED_SMEM_USED
	.align		4
.L_35:
        /*0020*/ 	.byte	0x01, 0x41
	.zero		2


	//----- nvinfo : EIATTR_SPARSE_MMA_MASK
	.align		4
        /*0024*/ 	.byte	0x03, 0x50
        /*0026*/ 	.short	0x0000


	//----- nvinfo : EIATTR_TCGEN05_2CTA_USED
	.align		4
        /*0028*/ 	.byte	0x01, 0x52
	.zero		2


	//----- nvinfo : EIATTR_MAXREG_COUNT
	.align		4
        /*002c*/ 	.byte	0x03, 0x1b
        /*002e*/ 	.short	0x00ff


	//----- nvinfo : EIATTR_NUM_BARRIERS
	.align		4
        /*0030*/ 	.byte	0x02, 0x4c
        /*0032*/ 	.byte	0x07
	.zero		1


	//----- nvinfo : EIATTR_EXTERNS
	.align		4
        /*0034*/ 	.byte	0x04, 0x0f
        /*0036*/ 	.short	(.L_37 - .L_36)


	//   ....[0]....
	.align		4
.L_36:
        /*0038*/ 	.word	index@(__assertfail)


	//----- nvinfo : EIATTR_MERCURY_ISA_VERSION
	.align		4
.L_37:
        /*003c*/ 	.byte	0x03, 0x5f
        /*003e*/ 	.short	0x0101


	//----- nvinfo : EIATTR_INT_WARP_WIDE_INSTR_OFFSETS
	.align		4
        /*0040*/ 	.byte	0x04, 0x31
        /*0042*/ 	.short	(.L_39 - .L_38)


	//   ....[0]....
.L_38:
        /*0044*/ 	.word	0x00000d50


	//   ....[1]....
        /*0048*/ 	.word	0x00000e00


	//   ....[2]....
        /*004c*/ 	.word	0x00004210


	//   ....[3]....
        /*0050*/ 	.word	0x00004240


	//   ....[4]....
        /*0054*/ 	.word	0x00004260


	//   ....[5]....
        /*0058*/ 	.word	0x00004da0


	//   ....[6]....
        /*005c*/ 	.word	0x00004e50


	//----- nvinfo : EIATTR_COOP_GROUP_MASK_REGIDS
	.align		4
.L_39:
        /*0060*/ 	.byte	0x04, 0x29
        /*0062*/ 	.short	(.L_41 - .L_40)


	//   ....[0]....
.L_40:
        /*0064*/ 	.word	0xffffffff


	//   ....[1]....
        /*0068*/ 	.word	0xffffffff


	//   ....[2]....
        /*006c*/ 	.word	0xffffffff


	//   ....[3]....
        /*0070*/ 	.word	0xffffffff


	//   ....[4]....
        /*0074*/ 	.word	0xffffffff


	//   ....[5]....
        /*0078*/ 	.word	0xffffffff


	//   ....[6]....
        /*007c*/ 	.word	0xffffffff


	//   ....[7]....
        /*0080*/ 	.word	0xffffffff


	//   ....[8]....
        /*0084*/ 	.word	0xffffffff


	//   ....[9]....
        /*0088*/ 	.word	0xffffffff


	//   ....[10]....
        /*008c*/ 	.word	0xffffffff


	//   ....[11]....
        /*0090*/ 	.word	0xffffffff


	//   ....[12]....
        /*0094*/ 	.word	0xffffffff


	//   ....[13]....
        /*0098*/ 	.word	0xffffffff


	//----- nvinfo : EIATTR_COOP_GROUP_INSTR_OFFSETS
	.align		4
.L_41:
        /*009c*/ 	.byte	0x04, 0x28
        /*009e*/ 	.short	(.L_43 - .L_42)


	//   ....[0]....
.L_42:
        /*00a0*/ 	.word	0x000000b0


	//   ....[1]....
        /*00a4*/ 	.word	0x00000510


	//   ....[2]....
        /*00a8*/ 	.word	0x000006c0


	//   ....[3]....
        /*00ac*/ 	.word	0x00000800


	//   ....[4]....
        /*00b0*/ 	.word	0x00000900


	//   ....[5]....
        /*00b4*/ 	.word	0x00000a70


	//   ....[6]....
        /*00b8*/ 	.word	0x00000c10


	//   ....[7]....
        /*00bc*/ 	.word	0x00000e70


	//   ....[8]....
        /*00c0*/ 	.word	0x000021b0


	//   ....[9]....
        /*00c4*/ 	.word	0x00002ff0


	//   ....[10]....
        /*00c8*/ 	.word	0x000034c0


	//   ....[11]....
        /*00cc*/ 	.word	0x000034f0


	//   ....[12]....
        /*00d0*/ 	.word	0x00004110


	//   ....[13]....
        /*00d4*/ 	.word	0x00004320


	//----- nvinfo : EIATTR_VRC_CTA_INIT_COUNT
	.align		4
.L_43:
        /*00d8*/ 	.byte	0x02, 0x4a
        /*00da*/ 	.byte	0x80
	.zero		1


	//----- nvinfo : EIATTR_SYSCALL_OFFSETS
	.align		4
        /*00dc*/ 	.byte	0x04, 0x46
        /*00de*/ 	.short	(.L_45 - .L_44)


	//   ....[0]....
.L_44:
        /*00e0*/ 	.word	0x00005990


	//   ....[1]....
        /*00e4*/ 	.word	0x00005ad0


	//   ....[2]....
        /*00e8*/ 	.word	0x000062a0


	//----- nvinfo : EIATTR_MBARRIER_INSTR_OFFSETS
	.align		4
.L_45:
        /*00ec*/ 	.byte	0x04, 0x39
        /*00ee*/ 	.short	(.L_47 - .L_46)


	//   ....[0]....
.L_46:
        /*00f0*/ 	.word	0x00000650
        /*00f4*/ 	.word	0x000000ff
        /*00f8*/ 	.word	0x00000000
        /*00fc*/ 	.short	0x0100
        /*00fe*/ 	.byte	0x04
	.zero		1


	//   ....[1]....
        /*0100*/ 	.word	0x00000660
        /*0104*/ 	.word	0x000000ff
        /*0108*/ 	.word	0x00000018
        /*010c*/ 	.short	0x0100
        /*010e*/ 	.byte	0x04
	.zero		1


	//   ....[2]....
        /*0110*/ 	.word	0x00000670
        /*0114*/ 	.word	0x000000ff
        /*0118*/ 	.word	0x00000008
        /*011c*/ 	.short	0x0100
        /*011e*/ 	.byte	0x04
	.zero		1


	//   ....[3]....
        /*0120*/ 	.word	0x00000680
        /*0124*/ 	.word	0x000000ff
        /*0128*/ 	.word	0x00000020
        /*012c*/ 	.short	0x0100
        /*012e*/ 	.byte	0x04
	.zero		1


	//   ....[4]....
        /*0130*/ 	.word	0x00000690
        /*0134*/ 	.word	0x000000ff
        /*0138*/ 	.word	0x00000010
        /*013c*/ 	.short	0x0100
        /*013e*/ 	.byte	0x04
	.zero		1


	//   ....[5]....
        /*0140*/ 	.word	0x000006a0
        /*0144*/ 	.word	0x000000ff
        /*0148*/ 	.word	0x00000028
        /*014c*/ 	.short	0x0100
        /*014e*/ 	.byte	0x04
	.zero		1


	//   ....[6]....
        /*0150*/ 	.word	0x000007d0
        /*0154*/ 	.word	0x000000ff
        /*0158*/ 	.word	0x00000030
        /*015c*/ 	.short	0x0100
        /*015e*/ 	.byte	0x04
	.zero		1


	//   ....[7]....
        /*0160*/ 	.word	0x000007e0
        /*0164*/ 	.word	0x000000ff
        /*0168*/ 	.word	0x00000038
        /*016c*/ 	.short	0x0100
        /*016e*/ 	.byte	0x04
	.zero		1


	//   ....[8]....
        /*0170*/ 	.word	0x000008d0
        /*0174*/ 	.word	0x000000ff
        /*0178*/ 	.word	0x00000040
        /*017c*/ 	.short	0x0100
        /*017e*/ 	.byte	0x06
	.zero		1


	//   ....[9]....
        /*0180*/ 	.word	0x000008e0
        /*0184*/ 	.word	0x000000ff
        /*0188*/ 	.word	0x00000048
        /*018c*/ 	.short	0x0100
        /*018e*/ 	.byte	0x06
	.zero		1


	//   ....[10]....
        /*0190*/ 	.word	0x00000a20
        /*0194*/ 	.word	0x000000ff
        /*0198*/ 	.word	0x00000050
        /*019c*/ 	.short	0x0100
        /*019e*/ 	.byte	0x06
	.zero		1


	//   ....[11]....
        /*01a0*/ 	.word	0x00000a30
        /*01a4*/ 	.word	0x000000ff
        /*01a8*/ 	.word	0x00000060
        /*01ac*/ 	.short	0x0100
        /*01ae*/ 	.byte	0x06
	.zero		1


	//   ....[12]....
        /*01b0*/ 	.word	0x00000a40
        /*01b4*/ 	.word	0x000000ff
        /*01b8*/ 	.word	0x00000058
        /*01bc*/ 	.short	0x0100
        /*01be*/ 	.byte	0x06
	.zero		1


	//   ....[13]....
        /*01c0*/ 	.word	0x00000a50
        /*01c4*/ 	.word	0x000000ff
        /*01c8*/ 	.word	0x00000068
        /*01cc*/ 	.short	0x0100
        /*01ce*/ 	.byte	0x06
	.zero		1


	//   ....[14]....
        /*01d0*/ 	.word	0x00000b80
        /*01d4*/ 	.word	0x000000ff
        /*01d8*/ 	.word	0x00000070
        /*01dc*/ 	.short	0x0100
        /*01de*/ 	.byte	0x04
	.zero		1


	//   ....[15]....
        /*01e0*/ 	.word	0x00000b90
        /*01e4*/ 	.word	0x000000ff
        /*01e8*/ 	.word	0x00000090
        /*01ec*/ 	.short	0x0100
        /*01ee*/ 	.byte	0x04
	.zero		1


	//   ....[16]....
        /*01f0*/ 	.word	0x00000ba0
        /*01f4*/ 	.word	0x000000ff
        /*01f8*/ 	.word	0x00000078
        /*01fc*/ 	.short	0x0100
        /*01fe*/ 	.byte	0x04
	.zero		1


	//   ....[17]....
        /*0200*/ 	.word	0x00000bb0
        /*0204*/ 	.word	0x000000ff
        /*0208*/ 	.word	0x00000098
        /*020c*/ 	.short	0x0100
        /*020e*/ 	.byte	0x04
	.zero		1


	//   ....[18]....
        /*0210*/ 	.word	0x00000bc0
        /*0214*/ 	.word	0x000000ff
        /*0218*/ 	.word	0x00000080
        /*021c*/ 	.short	0x0100
        /*021e*/ 	.byte	0x04
	.zero		1


	//   ....[19]....
        /*0220*/ 	.word	0x00000bd0
        /*0224*/ 	.word	0x000000ff
        /*0228*/ 	.word	0x000000a0
        /*022c*/ 	.short	0x0100
        /*022e*/ 	.byte	0x04
	.zero		1


	//   ....[20]....
        /*0230*/ 	.word	0x00000be0
        /*0234*/ 	.word	0x000000ff
        /*0238*/ 	.word	0x00000088
        /*023c*/ 	.short	0x0100
        /*023e*/ 	.byte	0x04
	.zero		1


	//   ....[21]....
        /*0240*/ 	.word	0x00000bf0
        /*0244*/ 	.word	0x000000ff
        /*0248*/ 	.word	0x000000a8
        /*024c*/ 	.short	0x0100
        /*024e*/ 	.byte	0x04
	.zero		1


	//   ....[22]....
        /*0250*/ 	.word	0x00000cf0
        /*0254*/ 	.word	0x000000ff
        /*0258*/ 	.word	0x000000b0
        /*025c*/ 	.short	0x0100
        /*025e*/ 	.byte	0x04
	.zero		1


	//   ....[23]....
        /*0260*/ 	.word	0x00000d00
        /*0264*/ 	.word	0x000000ff
        /*0268*/ 	.word	0x000000c0
        /*026c*/ 	.short	0x0100
        /*026e*/ 	.byte	0x04
	.zero		1


	//   ....[24]....
        /*0270*/ 	.word	0x00000d10
        /*0274*/ 	.word	0x000000ff
        /*0278*/ 	.word	0x000000b8
        /*027c*/ 	.short	0x0100
        /*027e*/ 	.byte	0x04
	.zero		1


	//   ....[25]....
        /*0280*/ 	.word	0x00000d20
        /*0284*/ 	.word	0x000000ff
        /*0288*/ 	.word	0x000000c8
        /*028c*/ 	.short	0x0100
        /*028e*/ 	.byte	0x04
	.zero		1


	//   ....[26]....
        /*0290*/ 	.word	0x00000e20
        /*0294*/ 	.word	0x000000ff
        /*0298*/ 	.word	0x000000d0
        /*029c*/ 	.short	0x0100
        /*029e*/ 	.byte	0x06
	.zero		1


	//   ....[27]....
        /*02a0*/ 	.word	0x00001a00
        /*02a4*/ 	.word	0x00000000
        /*02a8*/ 	.word	0x000000c0
        /*02ac*/ 	.short	0x010a
        /*02ae*/ 	.byte	0xff
	.zero		1


	//   ....[28]....
        /*02b0*/ 	.word	0x00001a30
        /*02b4*/ 	.word	0x00000000
        /*02b8*/ 	.word	0x000000b0
        /*02bc*/ 	.short	0x0101
        /*02be*/ 	.byte	0xff
	.zero		1


	//   ....[29]....
        /*02c0*/ 	.word	0x00001ad0
        /*02c4*/ 	.word	0x000000ff
        /*02c8*/ 	.word	0x00000018
        /*02cc*/ 	.short	0x010a
        /*02ce*/ 	.byte	0x04
	.zero		1


	//   ....[30]....
        /*02d0*/ 	.word	0x00001ba0
        /*02d4*/ 	.word	0x000000ff
        /*02d8*/ 	.word	0x00000018
        /*02dc*/ 	.short	0x010a
        /*02de*/ 	.byte	0x21
	.zero		1


	//   ....[31]....
        /*02e0*/ 	.word	0x00001d50
        /*02e4*/ 	.word	0x000000ff
        /*02e8*/ 	.word	0x00000018
        /*02ec*/ 	.short	0x010a
        /*02ee*/ 	.byte	0x05
	.zero		1


	//   ....[32]....
        /*02f0*/ 	.word	0x00001e60
        /*02f4*/ 	.word	0x000000ff
        /*02f8*/ 	.word	0x00000048
        /*02fc*/ 	.short	0x0101
        /*02fe*/ 	.byte	0x0d
	.zero		1


	//   ....[33]....
        /*0300*/ 	.word	0x00001e80
        /*0304*/ 	.word	0x000000ff
        /*0308*/ 	.word	0x00000018
        /*030c*/ 	.short	0x010a
        /*030e*/ 	.byte	0x04
	.zero		1


	//   ....[34]....
        /*0310*/ 	.word	0x00001f00
        /*0314*/ 	.word	0x000000ff
        /*0318*/ 	.word	0x00000018
        /*031c*/ 	.short	0x010a
        /*031e*/ 	.byte	0x11
	.zero		1


	//   ....[35]....
        /*0320*/ 	.word	0x000020a0
        /*0324*/ 	.word	0x000000ff
        /*0328*/ 	.word	0x00000018
        /*032c*/ 	.short	0x010a
        /*032e*/ 	.byte	0x05
	.zero		1


	//   ....[36]....
        /*0330*/ 	.word	0x000021e0
        /*0334*/ 	.word	0x00000003
        /*0338*/ 	.word	0x00000050
        /*033c*/ 	.short	0x010a
        /*033e*/ 	.byte	0xff
	.zero		1


	//   ....[37]....
        /*0340*/ 	.word	0x00002330
        /*0344*/ 	.word	0x00000000
        /*0348*/ 	.word	0x00000000
        /*034c*/ 	.short	0x0101
        /*034e*/ 	.byte	0xff
	.zero		1


	//   ....[38]....
        /*0350*/ 	.word	0x000028d0
        /*0354*/ 	.word	0x000000ff
        /*0358*/ 	.word	0x00000000
        /*035c*/ 	.short	0x010a
        /*035e*/ 	.byte	0x04
	.zero		1


	//   ....[39]....
        /*0360*/ 	.word	0x00002960
        /*0364*/ 	.word	0x000000ff
        /*0368*/ 	.word	0x00000000
        /*036c*/ 	.short	0x010a
        /*036e*/ 	.byte	0x05
	.zero		1


	//   ....[40]....
        /*0370*/ 	.word	0x00002a00
        /*0374*/ 	.word	0x00000000
        /*0378*/ 	.word	0x00000000
        /*037c*/ 	.short	0x010a
        /*037e*/ 	.byte	0xff
	.zero		1


	//   ....[41]....
        /*0380*/ 	.word	0x00002b40
        /*0384*/ 	.word	0x00000002
        /*0388*/ 	.word	0x000000b0
        /*038c*/ 	.short	0x010a
        /*038e*/ 	.byte	0xff
	.zero		1


	//   ....[42]....
        /*0390*/ 	.word	0x00002bb0
        /*0394*/ 	.word	0x00000002
        /*0398*/ 	.word	0x00000000
        /*039c*/ 	.short	0x0101
        /*039e*/ 	.byte	0xff
	.zero		1


	//   ....[43]....
        /*03a0*/ 	.word	0x00002bd0
        /*03a4*/ 	.word	0x000000ff
        /*03a8*/ 	.word	0x00000060
        /*03ac*/ 	.short	0x010a
        /*03ae*/ 	.byte	0x04
	.zero		1


	//   ....[44]....
        /*03b0*/ 	.word	0x00002cf0
        /*03b4*/ 	.word	0x00000002
        /*03b8*/ 	.word	0x00000050
        /*03bc*/ 	.short	0x010a
        /*03be*/ 	.byte	0xff
	.zero		1


	//   ....[45]....
        /*03c0*/ 	.word	0x00002df0
        /*03c4*/ 	.word	0x00000002
        /*03c8*/ 	.word	0x00000000
        /*03cc*/ 	.short	0x0101
        /*03ce*/ 	.byte	0xff
	.zero		1


	//   ....[46]....
        /*03d0*/ 	.word	0x00002e80
        /*03d4*/ 	.word	0x000000ff
        /*03d8*/ 	.word	0x00000060
        /*03dc*/ 	.short	0x0106
        /*03de*/ 	.byte	0x04
	.zero		1


	//   ....[47]....
        /*03e0*/ 	.word	0x00002ea0
        /*03e4*/ 	.word	0x000000ff
        /*03e8*/ 	.word	0x00000060
        /*03ec*/ 	.short	0x010a
        /*03ee*/ 	.byte	0x04
	.zero		1


	//   ....[48]....
        /*03f0*/ 	.word	0x00002f30
        /*03f4*/ 	.word	0x000000ff
        /*03f8*/ 	.word	0x00000060
        /*03fc*/ 	.short	0x0106
        /*03fe*/ 	.byte	0x07
	.zero		1


	//   ....[49]....
        /*0400*/ 	.word	0x00002f70
        /*0404*/ 	.word	0x00000000
        /*0408*/ 	.word	0x00000060
        /*040c*/ 	.short	0x010a
        /*040e*/ 	.byte	0xff
	.zero		1


	//   ....[50]....
        /*0410*/ 	.word	0x000031c0
        /*0414*/ 	.word	0x000000ff
        /*0418*/ 	.word	0x00000008
        /*041c*/ 	.short	0x010a
        /*041e*/ 	.byte	0x05
	.zero		1


	//   ....[51]....
        /*0420*/ 	.word	0x000031e0
        /*0424*/ 	.word	0x000000ff
        /*0428*/ 	.word	0x00000008
        /*042c*/ 	.short	0x010a
        /*042e*/ 	.byte	0x05
	.zero		1


	//   ....[52]....
        /*0430*/ 	.word	0x00003370
        /*0434*/ 	.word	0x000000ff
        /*0438*/ 	.word	0x00000008
        /*043c*/ 	.short	0x010a
        /*043e*/ 	.byte	0x05
	.zero		1


	//   ....[53]....
        /*0440*/ 	.word	0x00003390
        /*0444*/ 	.word	0x000000ff
        /*0448*/ 	.word	0x00000008
        /*044c*/ 	.short	0x010a
        /*044e*/ 	.byte	0x05
	.zero		1


	//   ....[54]....
        /*0450*/ 	.word	0x00003450
        /*0454*/ 	.word	0x000000ff
        /*0458*/ 	.word	0x00000000
        /*045c*/ 	.short	0x0101
        /*045e*/ 	.byte	0x04
	.zero		1


	//   ....[55]....
        /*0460*/ 	.word	0x00003790
        /*0464*/ 	.word	0x00000000
        /*0468*/ 	.word	0x00000050
        /*046c*/ 	.short	0x010a
        /*046e*/ 	.byte	0xff
	.zero		1


	//   ....[56]....
        /*0470*/ 	.word	0x00003850
        /*0474*/ 	.word	0x00000000
        /*0478*/ 	.word	0x00000000
        /*047c*/ 	.short	0x0101
        /*047e*/ 	.byte	0xff
	.zero		1


	//   ....[57]....
        /*0480*/ 	.word	0x00003910
        /*0484*/ 	.word	0x000000ff
        /*0488*/ 	.word	0x00000000
        /*048c*/ 	.short	0x010a
        /*048e*/ 	.byte	0x04
	.zero		1


	//   ....[58]....
        /*0490*/ 	.word	0x00003920
        /*0494*/ 	.word	0x000000ff
        /*0498*/ 	.word	0x00000090
        /*049c*/ 	.short	0x010a
        /*049e*/ 	.byte	0x1f
	.zero		1


	//   ....[59]....
        /*04a0*/ 	.word	0x000039d0
        /*04a4*/ 	.word	0x000000ff
        /*04a8*/ 	.word	0x00000000
        /*04ac*/ 	.short	0x010a
        /*04ae*/ 	.byte	0x05
	.zero		1


	//   ....[60]....
        /*04b0*/ 	.word	0x00003b00
        /*04b4*/ 	.word	0x000000ff
        /*04b8*/ 	.word	0x00000000
        /*04bc*/ 	.short	0x010a
        /*04be*/ 	.byte	0x04
	.zero		1


	//   ....[61]....
        /*04c0*/ 	.word	0x00003e00
        /*04c4*/ 	.word	0x000000ff
        /*04c8*/ 	.word	0x00000000
        /*04cc*/ 	.short	0x010a
        /*04ce*/ 	.byte	0x04
	.zero		1


	//   ....[62]....
        /*04d0*/ 	.word	0x00003e90
        /*04d4*/ 	.word	0x000000ff
        /*04d8*/ 	.word	0x00000000
        /*04dc*/ 	.short	0x010a
        /*04de*/ 	.byte	0x05
	.zero		1


	//   ....[63]....
        /*04e0*/ 	.word	0x00003f20
        /*04e4*/ 	.word	0x000000ff
        /*04e8*/ 	.word	0x00000000
        /*04ec*/ 	.short	0x010a
        /*04ee*/ 	.byte	0x05
	.zero		1


	//   ....[64]....
        /*04f0*/ 	.word	0x00003fc0
        /*04f4*/ 	.word	0x00000000
        /*04f8*/ 	.word	0x00000000
        /*04fc*/ 	.short	0x010a
        /*04fe*/ 	.byte	0xff
	.zero		1


	//   ....[65]....
        /*0500*/ 	.word	0x00004000
        /*0504*/ 	.word	0x00000000
        /*0508*/ 	.word	0x00000000
        /*050c*/ 	.short	0x010a
        /*050e*/ 	.byte	0xff
	.zero		1


	//   ....[66]....
        /*0510*/ 	.word	0x00004070
        /*0514*/ 	.word	0x000000ff
        /*0518*/ 	.word	0x00000000
        /*051c*/ 	.short	0x0101
        /*051e*/ 	.byte	0x04
	.zero		1


	//   ....[67]....
        /*0520*/ 	.word	0x000040b0
        /*0524*/ 	.word	0x000000ff
        /*0528*/ 	.word	0x000000d0
        /*052c*/ 	.short	0x010a
        /*052e*/ 	.byte	0x1a
	.zero		1


	//   ....[68]....
        /*0530*/ 	.word	0x00004100
        /*0534*/ 	.word	0x000000ff
        /*0538*/ 	.word	0x00000000
        /*053c*/ 	.short	0x0101
        /*053e*/ 	.byte	0x04
	.zero		1


	//   ....[69]....
        /*0540*/ 	.word	0x00004580
        /*0544*/ 	.word	0x00000007
        /*0548*/ 	.word	0x00000050
        /*054c*/ 	.short	0x010a
        /*054e*/ 	.byte	0xff
	.zero		1


	//   ....[70]....
        /*0550*/ 	.word	0x000046f0
        /*0554*/ 	.word	0x00000000
        /*0558*/ 	.word	0x00000000
        /*055c*/ 	.short	0x0101
        /*055e*/ 	.byte	0xff
	.zero		1


	//   ....[71]....
        /*0560*/ 	.word	0x00004b60
        /*0564*/ 	.word	0x000000ff
        /*0568*/ 	.word	0x00000048
        /*056c*/ 	.short	0x010a
        /*056e*/ 	.byte	0x11
	.zero		1


	//   ....[72]....
        /*0570*/ 	.word	0x00004ce0
        /*0574*/ 	.word	0x000000ff
        /*0578*/ 	.word	0x00000038
        /*057c*/ 	.short	0x010a
        /*057e*/ 	.byte	0x11
	.zero		1


	//   ....[73]....
        /*0580*/ 	.word	0x00004ef0
        /*0584*/ 	.word	0x000000ff
        /*0588*/ 	.word	0x00000030
        /*058c*/ 	.short	0x010b
        /*058e*/ 	.byte	0x11
	.zero		1


	//   ....[74]....
        /*0590*/ 	.word	0x00004f00
        /*0594*/ 	.word	0x000000ff
        /*0598*/ 	.word	0x00000000
        /*059c*/ 	.short	0x0101
        /*059e*/ 	.byte	0x1b
	.zero		1


	//   ....[75]....
        /*05a0*/ 	.word	0x00004f40
        /*05a4*/ 	.word	0x00000000
        /*05a8*/ 	.word	0x00000038
        /*05ac*/ 	.short	0x010a
        /*05ae*/ 	.byte	0xff
	.zero		1


	//   ....[76]....
        /*05b0*/ 	.word	0x00005260
        /*05b4*/ 	.word	0x00000003
        /*05b8*/ 	.word	0x00000050
        /*05bc*/ 	.short	0x010a
        /*05be*/ 	.byte	0xff
	.zero		1


	//   ....[77]....
        /*05c0*/ 	.word	0x000053e0
        /*05c4*/ 	.word	0x00000000
        /*05c8*/ 	.word	0x00000000
        /*05cc*/ 	.short	0x0101
        /*05ce*/ 	.byte	0xff
	.zero		1


	//   ....[78]....
        /*05d0*/ 	.word	0x00005e70
        /*05d4*/ 	.word	0x000000ff
        /*05d8*/ 	.word	0x00000030
        /*05dc*/ 	.short	0x010a
        /*05de*/ 	.byte	0x2c
	.zero		1


	//   ....[79]....
        /*05e0*/ 	.word	0x00005e80
        /*05e4*/ 	.word	0x0000008f
        /*05e8*/ 	.word	0x00000070
        /*05ec*/ 	.short	0x010a
        /*05ee*/ 	.byte	0xff
	.zero		1


	//   ....[80]....
        /*05f0*/ 	.word	0x00006010
        /*05f4*/ 	.word	0x000000ff
        /*05f8*/ 	.word	0x00000030
        /*05fc*/ 	.short	0x010a
        /*05fe*/ 	.byte	0x2c
	.zero		1


	//   ....[81]....
        /*0600*/ 	.word	0x00006120
        /*0604*/ 	.word	0x000000ff
        /*0608*/ 	.word	0x00000000
        /*060c*/ 	.short	0x0101
        /*060e*/ 	.byte	0x04
	.zero		1


	//   ....[82]....
        /*0610*/ 	.word	0x00006180
        /*0614*/ 	.word	0x0000008f
        /*0618*/ 	.word	0x00000070
        /*061c*/ 	.short	0x010a
        /*061e*/ 	.byte	0xff
	.zero		1


	//   ....[83]....
        /*0620*/ 	.word	0x00006770
        /*0624*/ 	.word	0x0000008f
        /*0628*/ 	.word	0x00000000
        /*062c*/ 	.short	0x0101
        /*062e*/ 	.byte	0xff
	.zero		1


	//   ....[84]....
        /*0630*/ 	.word	0x000075d0
        /*0634*/ 	.word	0x00000000
        /*0638*/ 	.word	0x000000c0
        /*063c*/ 	.short	0x010a
        /*063e*/ 	.byte	0xff
	.zero		1


	//   ....[85]....
        /*0640*/ 	.word	0x00007630
        /*0644*/ 	.word	0x00000000
        /*0648*/ 	.word	0x00000018
        /*064c*/ 	.short	0x010a
        /*064e*/ 	.byte	0xff
	.zero		1


	//   ....[86]....
        /*0650*/ 	.word	0x00007690
        /*0654*/ 	.word	0x00000000
        /*0658*/ 	.word	0x00000018
        /*065c*/ 	.short	0x010a
        /*065e*/ 	.byte	0xff
	.zero		1


	//   ....[87]....
        /*0660*/ 	.word	0x000076e0
        /*0664*/ 	.word	0x00000003
        /*0668*/ 	.word	0x00000050
        /*066c*/ 	.short	0x010a
        /*066e*/ 	.byte	0xff
	.zero		1


	//   ....[88]....
        /*0670*/ 	.word	0x00007740
        /*0674*/ 	.word	0x00000000
        /*0678*/ 	.word	0x00000000
        /*067c*/ 	.short	0x010a
        /*067e*/ 	.byte	0xff
	.zero		1


	//   ....[89]....
        /*0680*/ 	.word	0x000077a0
        /*0684*/ 	.word	0x00000000
        /*0688*/ 	.word	0x00000000
        /*068c*/ 	.short	0x010a
        /*068e*/ 	.byte	0xff
	.zero		1


	//   ....[90]....
        /*0690*/ 	.word	0x000077f0
        /*0694*/ 	.word	0x00000002
        /*0698*/ 	.word	0x000000b0
        /*069c*/ 	.short	0x010a
        /*069e*/ 	.byte	0xff
	.zero		1


	//   ....[91]....
        /*06a0*/ 	.word	0x00007850
        /*06a4*/ 	.word	0x00000002
        /*06a8*/ 	.word	0x00000060
        /*06ac*/ 	.short	0x010a
        /*06ae*/ 	.byte	0xff
	.zero		1


	//   ....[92]....
        /*06b0*/ 	.word	0x000078a0
        /*06b4*/ 	.word	0x00000002
        /*06b8*/ 	.word	0x00000050
        /*06bc*/ 	.short	0x010a
        /*06be*/ 	.byte	0xff
	.zero		1


	//   ....[93]....
        /*06c0*/ 	.word	0x00007900
        /*06c4*/ 	.word	0x00000000
        /*06c8*/ 	.word	0x00000060
        /*06cc*/ 	.short	0x010a
        /*06ce*/ 	.byte	0xff
	.zero		1


	//   ....[94]....
        /*06d0*/ 	.word	0x00007960
        /*06d4*/ 	.word	0x00000005
        /*06d8*/ 	.word	0x00000008
        /*06dc*/ 	.short	0x010a
        /*06de*/ 	.byte	0xff
	.zero		1


	//   ....[95]....
        /*06e0*/ 	.word	0x00007a50
        /*06e4*/ 	.word	0x00000000
        /*06e8*/ 	.word	0x00000008
        /*06ec*/ 	.short	0x010a
        /*06ee*/ 	.byte	0xff
	.zero		1


	//   ....[96]....
        /*06f0*/ 	.word	0x00007aa0
        /*06f4*/ 	.word	0x00000000
        /*06f8*/ 	.word	0x00000050
        /*06fc*/ 	.short	0x010a
        /*06fe*/ 	.byte	0xff
	.zero		1


	//   ....[97]....
        /*0700*/ 	.word	0x00007b00
        /*0704*/ 	.word	0x00000000
        /*0708*/ 	.word	0x00000090
        /*070c*/ 	.short	0x010a
        /*070e*/ 	.byte	0xff
	.zero		1


	//   ....[98]....
        /*0710*/ 	.word	0x00007b60
        /*0714*/ 	.word	0x00000000
        /*0718*/ 	.word	0x00000000
        /*071c*/ 	.short	0x010a
        /*071e*/ 	.byte	0xff
	.zero		1


	//   ....[99]....
        /*0720*/ 	.word	0x00007bc0
        /*0724*/ 	.word	0x00000000
        /*0728*/ 	.word	0x00000000
        /*072c*/ 	.short	0x010a
        /*072e*/ 	.byte	0xff
	.zero		1


	//   ....[100]....
        /*0730*/ 	.word	0x00007c20
        /*0734*/ 	.word	0x00000000
        /*0738*/ 	.word	0x00000000
        /*073c*/ 	.short	0x010a
        /*073e*/ 	.byte	0xff
	.zero		1


	//   ....[101]....
        /*0740*/ 	.word	0x00007c80
        /*0744*/ 	.word	0x00000000
        /*0748*/ 	.word	0x00000000
        /*074c*/ 	.short	0x010a
        /*074e*/ 	.byte	0xff
	.zero		1


	//   ....[102]....
        /*0750*/ 	.word	0x00007ce0
        /*0754*/ 	.word	0x00000000
        /*0758*/ 	.word	0x000000d0
        /*075c*/ 	.short	0x010a
        /*075e*/ 	.byte	0xff
	.zero		1


	//   ....[103]....
        /*0760*/ 	.word	0x00007d30
        /*0764*/ 	.word	0x00000007
        /*0768*/ 	.word	0x00000050
        /*076c*/ 	.short	0x010a
        /*076e*/ 	.byte	0xff
	.zero		1


	//   ....[104]....
        /*0770*/ 	.word	0x00007d90
        /*0774*/ 	.word	0x00000000
        /*0778*/ 	.word	0x00000048
        /*077c*/ 	.short	0x010a
        /*077e*/ 	.byte	0xff
	.zero		1


	//   ....[105]....
        /*0780*/ 	.word	0x00007df0
        /*0784*/ 	.word	0x00000000
        /*0788*/ 	.word	0x00000038
        /*078c*/ 	.short	0x010a
        /*078e*/ 	.byte	0xff
	.zero		1


	//   ....[106]....
        /*0790*/ 	.word	0x00007e40
        /*0794*/ 	.word	0x00000003
        /*0798*/ 	.word	0x00000050
        /*079c*/ 	.short	0x010a
        /*079e*/ 	.byte	0xff
	.zero		1


	//   ....[107]....
        /*07a0*/ 	.word	0x00007ea0
        /*07a4*/ 	.word	0x00000000
        /*07a8*/ 	.word	0x00000030
        /*07ac*/ 	.short	0x010a
        /*07ae*/ 	.byte	0xff
	.zero		1


	//   ....[108]....
        /*07b0*/ 	.word	0x00007ef0
        /*07b4*/ 	.word	0x0000008f
        /*07b8*/ 	.word	0x00000070
        /*07bc*/ 	.short	0x010a
        /*07be*/ 	.byte	0xff
	.zero		1


	//----- nvinfo : EIATTR_NUM_MBARRIERS
	.align		4
.L_47:
        /*07c0*/ 	.byte	0x03, 0x38
        /*07c2*/ 	.short	0x001b


	//----- nvinfo : EIATTR_EXIT_INSTR_OFFSETS
	.align		4
        /*07c4*/ 	.byte	0x04, 0x1c
        /*07c6*/ 	.short	(.L_49 - .L_48)


	//   ....[0]....
.L_48:
        /*07c8*/ 	.word	0x00002a30


	//   ....[1]....
        /*07cc*/ 	.word	0x00002f40


	//   ....[2]....
        /*07d0*/ 	.word	0x00002fa0


	//   ....[3]....
        /*07d4*/ 	.word	0x00004330


	//   ....[4]....
        /*07d8*/ 	.word	0x00004f70


	//   ....[5]....
        /*07dc*/ 	.word	0x00004fb0


	//   ....[6]....
        /*07e0*/ 	.word	0x000075c0


	//----- nvinfo : EIATTR_MAX_THREADS
	.align		4
.L_49:
        /*07e4*/ 	.byte	0x04, 0x05
        /*07e6*/ 	.short	(.L_51 - .L_50)
.L_50:
        /*07e8*/ 	.word	0x00000100
        /*07ec*/ 	.word	0x00000001
        /*07f0*/ 	.word	0x00000001


	//----- nvinfo : EIATTR_CRS_STACK_SIZE
	.align		4
.L_51:
        /*07f4*/ 	.byte	0x04, 0x1e
        /*07f6*/ 	.short	(.L_53 - .L_52)
.L_52:
        /*07f8*/ 	.word	0x00000000


	//----- nvinfo : EIATTR_CBANK_PARAM_SIZE
	.align		4
.L_53:
        /*07fc*/ 	.byte	0x03, 0x19
        /*07fe*/ 	.short	0x0800


	//----- nvinfo : EIATTR_PARAM_CBANK
	.align		4
        /*0800*/ 	.byte	0x04, 0x0a
        /*0802*/ 	.short	(.L_55 - .L_54)
	.align		4
.L_54:
        /*0804*/ 	.word	index@(.nv.constant0._ZN7cutlass13device_kernelINS_4gemm6kernel13GemmUniversalIN4cute5tupleIJiiiiEEENS1_10collective13CollectiveMmaINS1_35MainloopSm100TmaUmmaWarpSpecializedILi3ELi2ELi4ENS5_IJNS4_1CILi2EEESB_NSA_ILi1EEEEEEEENS5_IJNSA_ILi256EEENSA_ILi64EEENSA_ILi128EEEEEENS_12float_e5m2_tENS5_IJlSC_lEEESJ_SK_NS4_8TiledMMAINS4_8MMA_AtomIJNS4_10MMA_TraitsINS4_25SM100_MMA_F8F6F4_2x1SM_SSEJSJ_SJ_fSF_SG_NS4_17integral_constantINS4_4UMMA5MajorELSR_0EEESS_NSP_INSQ_7ScaleInELST_0EEESU_EEEEEENS4_6LayoutINS5_IJSC_SC_SC_EEENS5_IJNSA_ILi0EEESZ_SZ_EEEEENS5_IJNS4_10UnderscoreES12_S12_EEEEENS4_28SM100_TMA_2SM_LOAD_MULTICASTENS4_14ComposedLayoutINS4_7SwizzleILi3ELi4ELi3EEENS4_18smem_ptr_flag_bitsILi8EEENSX_INS5_IJNSA_ILi8EEESH_EEENS5_IJSH_SC_EEEEEEEvNS4_8identityENS4_18SM100_TMA_2SM_LOADES1F_vS1G_EENS_8epilogue10collective18CollectiveEpilogueINS1J_23Sm100TmaWarpSpecializedILi1ELi1ELi64ELb0ELb0EEEJNS5_IJSH_SG_SH_EEENS5_IJNSX_ISH_SC_EENSX_ISG_SC_EEEEESJ_SK_SJ_SK_NS1J_6fusion15FusionCallbacksIS1N_NS1S_17LinearCombinationISJ_fSJ_fLNS_15FloatRoundStyleE2EEES1O_S1R_JEEENS4_5SM1004TMEM4LOAD26SM100_TMEM_LOAD_32dp32b64xENS4_13SM90_TMA_LOADENS16_INS17_ILi2ELi4ELi3EEES1A_NSX_INS5_IJS1B_SG_EEENS5_IJSG_SC_EEEEEEENS4_39AutoVectorizingCopyWithAssumedAlignmentILi128EEENS4_14SM90_TMA_STOREES27_S29_S29_EEEvvEEEEvNT_6ParamsE)
        /*0808*/ 	.short	0x0380
        /*080a*/ 	.short	0x0800


	//----- nvinfo : EIATTR_SW_WAR
	.align		4
.L_55:
        /*080c*/ 	.byte	0x04, 0x36
        /*080e*/ 	.short	(.L_57 - .L_56)
.L_56:
        /*0810*/ 	.word	0x00000008
.L_57:


//--------------------- .nv.callgraph             --------------------------
	.section	.nv.callgraph,"",@"SHT_CUDA_CALLGRAPH"
	.align	4
	.sectionentsize	8
	.align		4
        /*0000*/ 	.word	0x00000000
	.align		4
        /*0004*/ 	.word	0xffffffff
	.align		4
        /*0008*/ 	.word	index@(_ZN7cutlass13device_kernelINS_4gemm6kernel13GemmUniversalIN4cute5tupleIJiiiiEEENS1_10collective13CollectiveMmaINS1_35MainloopSm100TmaUmmaWarpSpecializedILi3ELi2ELi4ENS5_IJNS4_1CILi2EEESB_NSA_ILi1EEEEEEEENS5_IJNSA_ILi256EEENSA_ILi64EEENSA_ILi128EEEEEENS_12float_e5m2_tENS5_IJlSC_lEEESJ_SK_NS4_8TiledMMAINS4_8MMA_AtomIJNS4_10MMA_TraitsINS4_25SM100_MMA_F8F6F4_2x1SM_SSEJSJ_SJ_fSF_SG_NS4_17integral_constantINS4_4UMMA5MajorELSR_0EEESS_NSP_INSQ_7ScaleInELST_0EEESU_EEEEEENS4_6LayoutINS5_IJSC_SC_SC_EEENS5_IJNSA_ILi0EEESZ_SZ_EEEEENS5_IJNS4_10UnderscoreES12_S12_EEEEENS4_28SM100_TMA_2SM_LOAD_MULTICASTENS4_14ComposedLayoutINS4_7SwizzleILi3ELi4ELi3EEENS4_18smem_ptr_flag_bitsILi8EEENSX_INS5_IJNSA_ILi8EEESH_EEENS5_IJSH_SC_EEEEEEEvNS4_8identityENS4_18SM100_TMA_2SM_LOADES1F_vS1G_EENS_8epilogue10collective18CollectiveEpilogueINS1J_23Sm100TmaWarpSpecializedILi1ELi1ELi64ELb0ELb0EEEJNS5_IJSH_SG_SH_EEENS5_IJNSX_ISH_SC_EENSX_ISG_SC_EEEEESJ_SK_SJ_SK_NS1J_6fusion15FusionCallbacksIS1N_NS1S_17LinearCombinationISJ_fSJ_fLNS_15FloatRoundStyleE2EEES1O_S1R_JEEENS4_5SM1004TMEM4LOAD26SM100_TMEM_LOAD_32dp32b64xENS4_13SM90_TMA_LOADENS16_INS17_ILi2ELi4ELi3EEES1A_NSX_INS5_IJS1B_SG_EEENS5_IJSG_SC_EEEEEEENS4_39AutoVectorizingCopyWithAssumedAlignmentILi128EEENS4_14SM90_TMA_STOREES27_S29_S29_EEEvvEEEEvNT_6ParamsE)
	.align		4
        /*000c*/ 	.word	index@(__assertfail)
	.align		4
        /*0010*/ 	.word	0x00000000
	.align		4
        /*0014*/ 	.word	0xfffffffe
	.align		4
        /*0018*/ 	.word	0x00000000
	.align		4
        /*001c*/ 	.word	0xfffffffd
	.align		4
        /*0020*/ 	.word	0x00000000
	.align		4
        /*0024*/ 	.word	0xfffffffc


//--------------------- .nv.constant4             --------------------------
	.section	.nv.constant4,"a",@progbits
	.align	8
	.align		8
.nv.constant4:
        /*0000*/ 	.dword	__assertfail
	.align		8
        /*0008*/ 	.dword	__unnamed_1
	.align		8
        /*0010*/ 	.dword	__unnamed_2
	.align		8
        /*0018*/ 	.dword	_ZN39_INTERNAL_0d22c664_4_k_cu_65aa2cab_87164cuda3std3__45__cpo5beginE
	.align		8
        /*0020*/ 	.dword	_ZN39_INTERNAL_0d22c664_4_k_cu_65aa2cab_87164cuda3std3__45__cpo3endE
	.align		8
        /*0028*/ 	.dword	_ZN39_INTERNAL_0d22c664_4_k_cu_65aa2cab_87164cuda3std3__45__cpo6cbeginE
	.align		8
        /*0030*/ 	.dword	_ZN39_INTERNAL_0d22c664_4_k_cu_65aa2cab_87164cuda3std3__45__cpo4cendE
	.align		8
        /*0038*/ 	.dword	_ZN39_INTERNAL_0d22c664_4_k_cu_65aa2cab_87164cuda3std3__441_GLOBAL__N__0d22c664_4_k_cu_65aa2cab_87166ignoreE
	.align		8
        /*0040*/ 	.dword	_ZN39_INTERNAL_0d22c664_4_k_cu_65aa2cab_87164cuda3std3__419piecewise_constructE
	.align		8
        /*0048*/ 	.dword	_ZN39_INTERNAL_0d22c664_4_k_cu_65aa2cab_87164cuda3std3__48in_placeE
	.align		8
        /*0050*/ 	.dword	_ZN39_INTERNAL_0d22c664_4_k_cu_65aa2cab_87164cuda3std6ranges3__45__cpo4swapE
	.align		8
        /*0058*/ 	.dword	_ZN39_INTERNAL_0d22c664_4_k_cu_65aa2cab_87164cuda3std6ranges3__45__cpo9iter_moveE
	.align		8
        /*0060*/ 	.dword	_ZN39_INTERNAL_0d22c664_4_k_cu_65aa2cab_87164cute7productE
	.align		8
        /*0068*/ 	.dword	_ZN39_INTERNAL_0d22c664_4_k_cu_65aa2cab_87164cute1_E
	.align		8
        /*0070*/ 	.dword	$str$25
	.align		8
        /*0078*/ 	.dword	$str$26
	.align		8
        /*0080*/ 	.dword	$str$27
	.align		8
        /*0088*/ 	.dword	$str$28


//--------------------- .text._ZN7cutlass13device_kernelINS_4gemm6kernel13GemmUniversalIN4cute5tupleIJiiiiEEENS1_10collective13CollectiveMmaINS1_35MainloopSm100TmaUmmaWarpSpecializedILi3ELi2ELi4ENS5_IJNS4_1CILi2EEESB_NSA_ILi1EEEEEEEENS5_IJNSA_ILi256EEENSA_ILi64EEENSA_ILi128EEEEEENS_12float_e5m2_tENS5_IJlSC_lEEESJ_SK_NS4_8TiledMMAINS4_8MMA_AtomIJNS4_10MMA_TraitsINS4_25SM100_MMA_F8F6F4_2x1SM_SSEJSJ_SJ_fSF_SG_NS4_17integral_constantINS4_4UMMA5MajorELSR_0EEESS_NSP_INSQ_7ScaleInELST_0EEESU_EEEEEENS4_6LayoutINS5_IJSC_SC_SC_EEENS5_IJNSA_ILi0EEESZ_SZ_EEEEENS5_IJNS4_10UnderscoreES12_S12_EEEEENS4_28SM100_TMA_2SM_LOAD_MULTICASTENS4_14ComposedLayoutINS4_7SwizzleILi3ELi4ELi3EEENS4_18smem_ptr_flag_bitsILi8EEENSX_INS5_IJNSA_ILi8EEESH_EEENS5_IJSH_SC_EEEEEEEvNS4_8identityENS4_18SM100_TMA_2SM_LOADES1F_vS1G_EENS_8epilogue10collective18CollectiveEpilogueINS1J_23Sm100TmaWarpSpecializedILi1ELi1ELi64ELb0ELb0EEEJNS5_IJSH_SG_SH_EEENS5_IJNSX_ISH_SC_EENSX_ISG_SC_EEEEESJ_SK_SJ_SK_NS1J_6fusion15FusionCallbacksIS1N_NS1S_17LinearCombinationISJ_fSJ_fLNS_15FloatRoundStyleE2EEES1O_S1R_JEEENS4_5SM1004TMEM4LOAD26SM100_TMEM_LOAD_32dp32b64xENS4_13SM90_TMA_LOADENS16_INS17_ILi2ELi4ELi3EEES1A_NSX_INS5_IJS1B_SG_EEENS5_IJSG_SC_EEEEEEENS4_39AutoVectorizingCopyWithAssumedAlignmentILi128EEENS4_14SM90_TMA_STOREES27_S29_S29_EEEvvEEEEvNT_6ParamsE --------------------------
	.section	.text._ZN7cutlass13device_kernelINS_4gemm6kernel13GemmUniversalIN4cute5tupleIJiiiiEEENS1_10collective13CollectiveMmaINS1_35MainloopSm100TmaUmmaWarpSpecializedILi3ELi2ELi4ENS5_IJNS4_1CILi2EEESB_NSA_ILi1EEEEEEEENS5_IJNSA_ILi256EEENSA_ILi64EEENSA_ILi128EEEEEENS_12float_e5m2_tENS5_IJlSC_lEEESJ_SK_NS4_8TiledMMAINS4_8MMA_AtomIJNS4_10MMA_TraitsINS4_25SM100_MMA_F8F6F4_2x1SM_SSEJSJ_SJ_fSF_SG_NS4_17integral_constantINS4_4UMMA5MajorELSR_0EEESS_NSP_INSQ_7ScaleInELST_0EEESU_EEEEEENS4_6LayoutINS5_IJSC_SC_SC_EEENS5_IJNSA_ILi0EEESZ_SZ_EEEEENS5_IJNS4_10UnderscoreES12_S12_EEEEENS4_28SM100_TMA_2SM_LOAD_MULTICASTENS4_14ComposedLayoutINS4_7SwizzleILi3ELi4ELi3EEENS4_18smem_ptr_flag_bitsILi8EEENSX_INS5_IJNSA_ILi8EEESH_EEENS5_IJSH_SC_EEEEEEEvNS4_8identityENS4_18SM100_TMA_2SM_LOADES1F_vS1G_EENS_8epilogue10collective18CollectiveEpilogueINS1J_23Sm100TmaWarpSpecializedILi1ELi1ELi64ELb0ELb0EEEJNS5_IJSH_SG_SH_EEENS5_IJNSX_ISH_SC_EENSX_ISG_SC_EEEEESJ_SK_SJ_SK_NS1J_6fusion15FusionCallbacksIS1N_NS1S_17LinearCombinationISJ_fSJ_fLNS_15FloatRoundStyleE2EEES1O_S1R_JEEENS4_5SM1004TMEM4LOAD26SM100_TMEM_LOAD_32dp32b64xENS4_13SM90_TMA_LOADENS16_INS17_ILi2ELi4ELi3EEES1A_NSX_INS5_IJS1B_SG_EEENS5_IJSG_SC_EEEEEEENS4_39AutoVectorizingCopyWithAssumedAlignmentILi128EEENS4_14SM90_TMA_STOREES27_S29_S29_EEEvvEEEEvNT_6ParamsE,"ax",@progbits
	.align	128
.text._ZN7cutlass13device_kernelINS_4gemm6kernel13GemmUniversalIN4cute5tupleIJiiiiEEENS1_10collective13CollectiveMmaINS1_35MainloopSm100TmaUmmaWarpSpecializedILi3ELi2ELi4ENS5_IJNS4_1CILi2EEESB_NSA_ILi1EEEEEEEENS5_IJNSA_ILi256EEENSA_ILi64EEENSA_ILi128EEEEEENS_12float_e5m2_tENS5_IJlSC_lEEESJ_SK_NS4_8TiledMMAINS4_8MMA_AtomIJNS4_10MMA_TraitsINS4_25SM100_MMA_F8F6F4_2x1SM_SSEJSJ_SJ_fSF_SG_NS4_17integral_constantINS4_4UMMA5MajorELSR_0EEESS_NSP_INSQ_7ScaleInELST_0EEESU_EEEEEENS4_6LayoutINS5_IJSC_SC_SC_EEENS5_IJNSA_ILi0EEESZ_SZ_EEEEENS5_IJNS4_10UnderscoreES12_S12_EEEEENS4_28SM100_TMA_2SM_LOAD_MULTICASTENS4_14ComposedLayoutINS4_7SwizzleILi3ELi4ELi3EEENS4_18smem_ptr_flag_bitsILi8EEENSX_INS5_IJNSA_ILi8EEESH_EEENS5_IJSH_SC_EEEEEEEvNS4_8identityENS4_18SM100_TMA_2SM_LOADES1F_vS1G_EENS_8epilogue10collective18CollectiveEpilogueINS1J_23Sm100TmaWarpSpecializedILi1ELi1ELi64ELb0ELb0EEEJNS5_IJSH_SG_SH_EEENS5_IJNSX_ISH_SC_EENSX_ISG_SC_EEEEESJ_SK_SJ_SK_NS1J_6fusion15FusionCallbacksIS1N_NS1S_17LinearCombinationISJ_fSJ_fLNS_15FloatRoundStyleE2EEES1O_S1R_JEEENS4_5SM1004TMEM4LOAD26SM100_TMEM_LOAD_32dp32b64xENS4_13SM90_TMA_LOADENS16_INS17_ILi2ELi4ELi3EEES1A_NSX_INS5_IJS1B_SG_EEENS5_IJSG_SC_EEEEEEENS4_39AutoVectorizingCopyWithAssumedAlignmentILi128EEENS4_14SM90_TMA_STOREES27_S29_S29_EEEvvEEEEvNT_6ParamsE:
        .type           _ZN7cutlass13device_kernelINS_4gemm6kernel13GemmUniversalIN4cute5tupleIJiiiiEEENS1_10collective13CollectiveMmaINS1_35MainloopSm100TmaUmmaWarpSpecializedILi3ELi2ELi4ENS5_IJNS4_1CILi2EEESB_NSA_ILi1EEEEEEEENS5_IJNSA_ILi256EEENSA_ILi64EEENSA_ILi128EEEEEENS_12float_e5m2_tENS5_IJlSC_lEEESJ_SK_NS4_8TiledMMAINS4_8MMA_AtomIJNS4_10MMA_TraitsINS4_25SM100_MMA_F8F6F4_2x1SM_SSEJSJ_SJ_fSF_SG_NS4_17integral_constantINS4_4UMMA5MajorELSR_0EEESS_NSP_INSQ_7ScaleInELST_0EEESU_EEEEEENS4_6LayoutINS5_IJSC_SC_SC_EEENS5_IJNSA_ILi0EEESZ_SZ_EEEEENS5_IJNS4_10UnderscoreES12_S12_EEEEENS4_28SM100_TMA_2SM_LOAD_MULTICASTENS4_14ComposedLayoutINS4_7SwizzleILi3ELi4ELi3EEENS4_18smem_ptr_flag_bitsILi8EEENSX_INS5_IJNSA_ILi8EEESH_EEENS5_IJSH_SC_EEEEEEEvNS4_8identityENS4_18SM100_TMA_2SM_LOADES1F_vS1G_EENS_8epilogue10collective18CollectiveEpilogueINS1J_23Sm100TmaWarpSpecializedILi1ELi1ELi64ELb0ELb0EEEJNS5_IJSH_SG_SH_EEENS5_IJNSX_ISH_SC_EENSX_ISG_SC_EEEEESJ_SK_SJ_SK_NS1J_6fusion15FusionCallbacksIS1N_NS1S_17LinearCombinationISJ_fSJ_fLNS_15FloatRoundStyleE2EEES1O_S1R_JEEENS4_5SM1004TMEM4LOAD26SM100_TMEM_LOAD_32dp32b64xENS4_13SM90_TMA_LOADENS16_INS17_ILi2ELi4ELi3EEES1A_NSX_INS5_IJS1B_SG_EEENS5_IJSG_SC_EEEEEEENS4_39AutoVectorizingCopyWithAssumedAlignmentILi128EEENS4_14SM90_TMA_STOREES27_S29_S29_EEEvvEEEEvNT_6ParamsE,@function
        .size           _ZN7cutlass13device_kernelINS_4gemm6kernel13GemmUniversalIN4cute5tupleIJiiiiEEENS1_10collective13CollectiveMmaINS1_35MainloopSm100TmaUmmaWarpSpecializedILi3ELi2ELi4ENS5_IJNS4_1CILi2EEESB_NSA_ILi1EEEEEEEENS5_IJNSA_ILi256EEENSA_ILi64EEENSA_ILi128EEEEEENS_12float_e5m2_tENS5_IJlSC_lEEESJ_SK_NS4_8TiledMMAINS4_8MMA_AtomIJNS4_10MMA_TraitsINS4_25SM100_MMA_F8F6F4_2x1SM_SSEJSJ_SJ_fSF_SG_NS4_17integral_constantINS4_4UMMA5MajorELSR_0EEESS_NSP_INSQ_7ScaleInELST_0EEESU_EEEEEENS4_6LayoutINS5_IJSC_SC_SC_EEENS5_IJNSA_ILi0EEESZ_SZ_EEEEENS5_IJNS4_10UnderscoreES12_S12_EEEEENS4_28SM100_TMA_2SM_LOAD_MULTICASTENS4_14ComposedLayoutINS4_7SwizzleILi3ELi4ELi3EEENS4_18smem_ptr_flag_bitsILi8EEENSX_INS5_IJNSA_ILi8EEESH_EEENS5_IJSH_SC_EEEEEEEvNS4_8identityENS4_18SM100_TMA_2SM_LOADES1F_vS1G_EENS_8epilogue10collective18CollectiveEpilogueINS1J_23Sm100TmaWarpSpecializedILi1ELi1ELi64ELb0ELb0EEEJNS5_IJSH_SG_SH_EEENS5_IJNSX_ISH_SC_EENSX_ISG_SC_EEEEESJ_SK_SJ_SK_NS1J_6fusion15FusionCallbacksIS1N_NS1S_17LinearCombinationISJ_fSJ_fLNS_15FloatRoundStyleE2EEES1O_S1R_JEEENS4_5SM1004TMEM4LOAD26SM100_TMEM_LOAD_32dp32b64xENS4_13SM90_TMA_LOADENS16_INS17_ILi2ELi4ELi3EEES1A_NSX_INS5_IJS1B_SG_EEENS5_IJSG_SC_EEEEEEENS4_39AutoVectorizingCopyWithAssumedAlignmentILi128EEENS4_14SM90_TMA_STOREES27_S29_S29_EEEvvEEEEvNT_6ParamsE,(.L_x_146 - _ZN7cutlass13device_kernelINS_4gemm6kernel13GemmUniversalIN4cute5tupleIJiiiiEEENS1_10collective13CollectiveMmaINS1_35MainloopSm100TmaUmmaWarpSpecializedILi3ELi2ELi4ENS5_IJNS4_1CILi2EEESB_NSA_ILi1EEEEEEEENS5_IJNSA_ILi256EEENSA_ILi64EEENSA_ILi128EEEEEENS_12float_e5m2_tENS5_IJlSC_lEEESJ_SK_NS4_8TiledMMAINS4_8MMA_AtomIJNS4_10MMA_TraitsINS4_25SM100_MMA_F8F6F4_2x1SM_SSEJSJ_SJ_fSF_SG_NS4_17integral_constantINS4_4UMMA5MajorELSR_0EEESS_NSP_INSQ_7ScaleInELST_0EEESU_EEEEEENS4_6LayoutINS5_IJSC_SC_SC_EEENS5_IJNSA_ILi0EEESZ_SZ_EEEEENS5_IJNS4_10UnderscoreES12_S12_EEEEENS4_28SM100_TMA_2SM_LOAD_MULTICASTENS4_14ComposedLayoutINS4_7SwizzleILi3ELi4ELi3EEENS4_18smem_ptr_flag_bitsILi8EEENSX_INS5_IJNSA_ILi8EEESH_EEENS5_IJSH_SC_EEEEEEEvNS4_8identityENS4_18SM100_TMA_2SM_LOADES1F_vS1G_EENS_8epilogue10collective18CollectiveEpilogueINS1J_23Sm100TmaWarpSpecializedILi1ELi1ELi64ELb0ELb0EEEJNS5_IJSH_SG_SH_EEENS5_IJNSX_ISH_SC_EENSX_ISG_SC_EEEEESJ_SK_SJ_SK_NS1J_6fusion15FusionCallbacksIS1N_NS1S_17LinearCombinationISJ_fSJ_fLNS_15FloatRoundStyleE2EEES1O_S1R_JEEENS4_5SM1004TMEM4LOAD26SM100_TMEM_LOAD_32dp32b64xENS4_13SM90_TMA_LOADENS16_INS17_ILi2ELi4ELi3EEES1A_NSX_INS5_IJS1B_SG_EEENS5_IJSG_SC_EEEEEEENS4_39AutoVectorizingCopyWithAssumedAlignmentILi128EEENS4_14SM90_TMA_STOREES27_S29_S29_EEEvvEEEEvNT_6ParamsE)
        .other          _ZN7cutlass13device_kernelINS_4gemm6kernel13GemmUniversalIN4cute5tupleIJiiiiEEENS1_10collective13CollectiveMmaINS1_35MainloopSm100TmaUmmaWarpSpecializedILi3ELi2ELi4ENS5_IJNS4_1CILi2EEESB_NSA_ILi1EEEEEEEENS5_IJNSA_ILi256EEENSA_ILi64EEENSA_ILi128EEEEEENS_12float_e5m2_tENS5_IJlSC_lEEESJ_SK_NS4_8TiledMMAINS4_8MMA_AtomIJNS4_10MMA_TraitsINS4_25SM100_MMA_F8F6F4_2x1SM_SSEJSJ_SJ_fSF_SG_NS4_17integral_constantINS4_4UMMA5MajorELSR_0EEESS_NSP_INSQ_7ScaleInELST_0EEESU_EEEEEENS4_6LayoutINS5_IJSC_SC_SC_EEENS5_IJNSA_ILi0EEESZ_SZ_EEEEENS5_IJNS4_10UnderscoreES12_S12_EEEEENS4_28SM100_TMA_2SM_LOAD_MULTICASTENS4_14ComposedLayoutINS4_7SwizzleILi3ELi4ELi3EEENS4_18smem_ptr_flag_bitsILi8EEENSX_INS5_IJNSA_ILi8EEESH_EEENS5_IJSH_SC_EEEEEEEvNS4_8identityENS4_18SM100_TMA_2SM_LOADES1F_vS1G_EENS_8epilogue10collective18CollectiveEpilogueINS1J_23Sm100TmaWarpSpecializedILi1ELi1ELi64ELb0ELb0EEEJNS5_IJSH_SG_SH_EEENS5_IJNSX_ISH_SC_EENSX_ISG_SC_EEEEESJ_SK_SJ_SK_NS1J_6fusion15FusionCallbacksIS1N_NS1S_17LinearCombinationISJ_fSJ_fLNS_15FloatRoundStyleE2EEES1O_S1R_JEEENS4_5SM1004TMEM4LOAD26SM100_TMEM_LOAD_32dp32b64xENS4_13SM90_TMA_LOADENS16_INS17_ILi2ELi4ELi3EEES1A_NSX_INS5_IJS1B_SG_EEENS5_IJSG_SC_EEEEEEENS4_39AutoVectorizingCopyWithAssumedAlignmentILi128EEENS4_14SM90_TMA_STOREES27_S29_S29_EEEvvEEEEvNT_6ParamsE,@"STO_CUDA_ENTRY STV_DEFAULT"
_ZN7cutlass13device_kernelINS_4gemm6kernel13GemmUniversalIN4cute5tupleIJiiiiEEENS1_10collective13CollectiveMmaINS1_35MainloopSm100TmaUmmaWarpSpecializedILi3ELi2ELi4ENS5_IJNS4_1CILi2EEESB_NSA_ILi1EEEEEEEENS5_IJNSA_ILi256EEENSA_ILi64EEENSA_ILi128EEEEEENS_12float_e5m2_tENS5_IJlSC_lEEESJ_SK_NS4_8TiledMMAINS4_8MMA_AtomIJNS4_10MMA_TraitsINS4_25SM100_MMA_F8F6F4_2x1SM_SSEJSJ_SJ_fSF_SG_NS4_17integral_constantINS4_4UMMA5MajorELSR_0EEESS_NSP_INSQ_7ScaleInELST_0EEESU_EEEEEENS4_6LayoutINS5_IJSC_SC_SC_EEENS5_IJNSA_ILi0EEESZ_SZ_EEEEENS5_IJNS4_10UnderscoreES12_S12_EEEEENS4_28SM100_TMA_2SM_LOAD_MULTICASTENS4_14ComposedLayoutINS4_7SwizzleILi3ELi4ELi3EEENS4_18smem_ptr_flag_bitsILi8EEENSX_INS5_IJNSA_ILi8EEESH_EEENS5_IJSH_SC_EEEEEEEvNS4_8identityENS4_18SM100_TMA_2SM_LOADES1F_vS1G_EENS_8epilogue10collective18CollectiveEpilogueINS1J_23Sm100TmaWarpSpecializedILi1ELi1ELi64ELb0ELb0EEEJNS5_IJSH_SG_SH_EEENS5_IJNSX_ISH_SC_EENSX_ISG_SC_EEEEESJ_SK_SJ_SK_NS1J_6fusion15FusionCallbacksIS1N_NS1S_17LinearCombinationISJ_fSJ_fLNS_15FloatRoundStyleE2EEES1O_S1R_JEEENS4_5SM1004TMEM4LOAD26SM100_TMEM_LOAD_32dp32b64xENS4_13SM90_TMA_LOADENS16_INS17_ILi2ELi4ELi3EEES1A_NSX_INS5_IJS1B_SG_EEENS5_IJSG_SC_EEEEEEENS4_39AutoVectorizingCopyWithAssumedAlignmentILi128EEENS4_14SM90_TMA_STOREES27_S29_S29_EEEvvEEEEvNT_6ParamsE:
[----:B------:R-:W1:Y:S01]  /*0000*/  LDC R1, c[0x0][0x37c] ;  /* 0x0000df00ff017b82 */ /* 0x000e620000000800 */
[----:B------:R-:W2:Y:S01]  /*0010*/  S2R R131, SR_TID.X ;  /* 0x0000000000837919 */ /* 0x000ea20000002100 */
[----:B------:R-:W3:Y:S06]  /*0020*/  LDCU.64 UR8, c[0x0][0x890] ;  /* 0x00011200ff0877ac */ /* 0x000eec0008000a00 */
[----:B------:R-:W4:Y:S01]  /*0030*/  S2UR UR4, SR_CgaCtaId ;  /* 0x00000000000479c3 */ /* 0x000f220000008800 */
[----:B------:R-:W-:Y:S02]  /*0040*/  PRMT R141, RZ, 0x7610, R141 ;  /* 0x00007610ff8d7816 */ /* 0x000fe4000000008d */
[----:B------:R-:W-:Y:S01]  /*0050*/  ELECT P1, URZ, PT ;  /* 0x0000000000ff782f */ /* 0x000fe20003820000 */
[----:B---3--:R-:W-:-:S04]  /*0060*/  UISETP.NE.U32.AND UP0, UPT, UR8, URZ, UPT ;  /* 0x000000ff0800728c */ /* 0x008fc8000bf05070 */
[----:B------:R-:W-:Y:S02]  /*0070*/  UISETP.NE.AND.EX UP0, UPT, UR9, URZ, UPT, UP0 ;  /* 0x000000ff0900728c */ /* 0x000fe4000bf05300 */
[----:B----4-:R-:W-:Y:S02]  /*0080*/  ULOP3.LUT UR48, UR4, 0x1, URZ, 0xc0, !UPT ;  /* 0x0000000104307892 */ /* 0x010fe4000f8ec0ff */
[----:B------:R-:W-:Y:S01]  /*0090*/  ULOP3.LUT UR47, UR4, 0x1, URZ, 0x3c, !UPT ;  /* 0x00000001042f7892 */ /* 0x000fe2000f8e3cff */
[----:B--2---:R-:W-:-:S05]  /*00a0*/  SHF.R.U32.HI R142, RZ, 0x5, R131 ;  /* 0x00000005ff8e7819 */ /* 0x004fca0000011683 */
[----:B------:R-:W2:Y:S02]  /*00b0*/  SHFL.IDX PT, R0, R142, RZ, 0x1f ;  /* 0x00001fff8e007589 */ /* 0x000ea400000e0000 */
[----:B--2---:R-:W-:Y:S01]  /*00c0*/  R2UR UR13, R0 ;  /* 0x00000000000d72ca */ /* 0x004fe200000e0000 */
[----:B-1----:R-:W-:-:S14]  /*00d0*/  BRA.U UP0, `(.L_x_0) ;  /* 0x0000000100307547 */ /* 0x002fdc000b800000 */
[----:B------:R-:W1:Y:S02]  /*00e0*/  LDCU.64 UR4, c[0x0][0x888] ;  /* 0x00011100ff0477ac */ /* 0x000e640008000a00 */
[----:B-1----:R-:W-:-:S04]  /*00f0*/  UISETP.NE.U32.AND UP0, UPT, UR4, URZ, UPT ;  /* 0x000000ff0400728c */ /* 0x002fc8000bf05070 */
[----:B------:R-:W-:-:S09]  /*0100*/  UISETP.NE.AND.EX UP0, UPT, UR5, URZ, UPT, UP0 ;  /* 0x000000ff0500728c */ /* 0x000fd2000bf05300 */
[----:B------:R-:W-:Y:S05]  /*0110*/  BRA.U !UP0, `(.L_x_1) ;  /* 0x0000000108147547 */ /* 0x000fea000b800000 */
[----:B------:R-:W1:Y:S01]  /*0120*/  LDC.64 R2, c[0x0][0x888] ;  /* 0x00022200ff027b82 */ /* 0x000e620000000a00 */
[----:B------:R-:W1:Y:S02]  /*0130*/  LDCU.64 UR4, c[0x0][0x358] ;  /* 0x00006b00ff0477ac */ /* 0x000e640008000a00 */
[----:B-1----:R1:W5:Y:S01]  /*0140*/  LDG.E R71, desc[UR4][R2.64] ;  /* 0x0000000402477981 */ /* 0x002362000c1e1900 */
[----:B------:R-:W-:Y:S01]  /*0150*/  HFMA2 R141, -RZ, RZ, 0, 5.9604644775390625e-08 ;  /* 0x00000001ff8d7431 */ /* 0x000fe200000001ff */
[----:B------:R-:W-:Y:S05]  /*0160*/  BRA `(.L_x_0) ;  /* 0x00000000000c7947 */ /* 0x000fea0003800000 */
.L_x_1:
[----:B------:R-:W1:Y:S01]  /*0170*/  LDCU UR4, c[0x0][0x880] ;  /* 0x00011000ff0477ac */ /* 0x000e620008000800 */
[----:B------:R-:W-:Y:S01]  /*0180*/  HFMA2 R141, -RZ, RZ, 0, 5.9604644775390625e-08 ;  /* 0x00000001ff8d7431 */ /* 0x000fe200000001ff */
[----:B-1----:R-:W-:-:S07]  /*0190*/  MOV R71, UR4 ;  /* 0x0000000400477c02 */ /* 0x002fce0008000f00 */
.L_x_0:
[----:B------:R-:W2:Y:S02]  /*01a0*/  LDCU.64 UR4, c[0x0][0x8b0] ;  /* 0x00011600ff0477ac */ /* 0x000ea40008000a00 */
[----:B--2---:R-:W-:-:S04]  /*01b0*/  UISETP.NE.U32.AND UP0, UPT, UR4, URZ, UPT ;  /* 0x000000ff0400728c */ /* 0x004fc8000bf05070 */
[----:B------:R-:W-:-:S09]  /*01c0*/  UISETP.NE.AND.EX UP0, UPT, UR5, URZ, UPT, UP0 ;  /* 0x000000ff0500728c */ /* 0x000fd2000bf05300 */
[----:B------:R-:W-:Y:S05]  /*01d0*/  BRA.U UP0, `(.L_x_2) ;  /* 0x0000000100287547 */ /* 0x000fea000b800000 */
[----:B------:R-:W2:Y:S02]  /*01e0*/  LDCU.64 UR4, c[0x0][0x8a8] ;  /* 0x00011500ff0477ac */ /* 0x000ea40008000a00 */
[----:B--2---:R-:W-:-:S04]  /*01f0*/  UISETP.NE.U32.AND UP0, UPT, UR4, URZ, UPT ;  /* 0x000000ff0400728c */ /* 0x004fc8000bf05070 */
[----:B------:R-:W-:-:S09]  /*0200*/  UISETP.NE.AND.EX UP0, UPT, UR5, URZ, UPT, UP0 ;  /* 0x000000ff0500728c */ /* 0x000fd2000bf05300 */
[----:B------:R-:W-:Y:S05]  /*0210*/  BRA.U !UP0, `(.L_x_3) ;  /* 0x0000000108107547 */ /* 0x000fea000b800000 */
[----:B-1----:R-:W1:Y:S01]  /*0220*/  LDC.64 R2, c[0x0][0x8a8] ;  /* 0x00022a00ff027b82 */ /* 0x002e620000000a00 */
[----:B------:R-:W1:Y:S02]  /*0230*/  LDCU.64 UR4, c[0x0][0x358] ;  /* 0x00006b00ff0477ac */ /* 0x000e640008000a00 */
[----:B-1----:R2:W5:Y:S01]  /*0240*/  LDG.E R70, desc[UR4][R2.64] ;  /* 0x0000000402467981 */ /* 0x002562000c1e1900 */
[----:B------:R-:W-:Y:S05]  /*0250*/  BRA `(.L_x_2) ;  /* 0x0000000000087947 */ /* 0x000fea0003800000 */
.L_x_3:
[----:B------:R-:W2:Y:S02]  /*0260*/  LDCU UR4, c[0x0][0x8a0] ;  /* 0x00011400ff0477ac */ /* 0x000ea40008000800 */
[----:B--2---:R-:W-:Y:S02]  /*0270*/  MOV R70, UR4 ;  /* 0x0000000400467c02 */ /* 0x004fe40008000f00 */
.L_x_2:
[----:B------:R-:W-:Y:S01]  /*0280*/  IMAD.U32 R0, RZ, RZ, UR13 ;  /* 0x0000000dff007e24 */ /* 0x000fe2000f8e00ff */
[----:B------:R-:W-:Y:S04]  /*0290*/  BSSY.RECONVERGENT B0, `(.L_x_4) ;  /* 0x000000c000007945 */ /* 0x000fe80003800200 */
[C---:B------:R-:W-:Y:S02]  /*02a0*/  ISETP.NE.OR P2, PT, R0.reuse, 0x1, !P1 ;  /* 0x000000010000780c */ /* 0x040fe40004f45670 */
[----:B------:R-:W-:-:S11]  /*02b0*/  ISETP.NE.OR P0, PT, R0, 0x3, !P1 ;  /* 0x000000030000780c */ /* 0x000fd60004f05670 */
[----:B------:R-:W-:Y:S05]  /*02c0*/  @P2 BRA `(.L_x_5) ;  /* 0x0000000000202947 */ /* 0x000fea0003800000 */
[----:B------:R-:W3:Y:S02]  /*02d0*/  LDCU.64 UR4, c[0x0][0x348] ;  /* 0x00006900ff0477ac */ /* 0x000ee40008000a00 */
[----:B---3--:R-:W-:Y:S02]  /*02e0*/  UIADD3 UR6, UP1, UPT, UR4, 0x80, URZ ;  /* 0x0000008004067890 */ /* 0x008fe4000ff3e0ff */
[----:B------:R-:W-:Y:S02]  /*02f0*/  UIADD3 UR4, UP0, UPT, UR4, 0x180, URZ ;  /* 0x0000018004047890 */ /* 0x000fe4000ff1e0ff */
[----:B------:R-:W-:Y:S02]  /*0300*/  UIADD3.X UR7, UPT, UPT, URZ, UR5, URZ, UP1, !UPT ;  /* 0x00000005ff077290 */ /* 0x000fe40008ffe4ff */
[----:B------:R-:W-:-:S07]  /*0310*/  UIADD3.X UR5, UPT, UPT, URZ, UR5, URZ, UP0, !UPT ;  /* 0x00000005ff057290 */ /* 0x000fce00087fe4ff */
[----:B------:R3:W-:Y:S02]  /*0320*/  UTMACCTL.PF [UR6] ;  /* 0x00000000060079b9 */ /* 0x0007e40008040000 */
[----:B------:R3:W-:Y:S02]  /*0330*/  UTMACCTL.PF [UR4] ;  /* 0x00000000040079b9 */ /* 0x0007e40008040000 */
[----:B---3--:R-:W-:Y:S01]  /*0340*/  NOP ;  /* 0x0000000000007918 */ /* 0x008fe20000000000 */
.L_x_5:
[----:B------:R-:W-:Y:S05]  /*0350*/  BSYNC.RECONVERGENT B0 ;  /* 0x0000000000007941 */ /* 0x000fea0003800200 */
.L_x_4:
[----:B------:R-:W-:Y:S04]  /*0360*/  BSSY.RECONVERGENT B0, `(.L_x_6) ;  /* 0x000000a000007945 */ /* 0x000fe80003800200 */
        /* <DEDUP_REMOVED lines=9> */
.L_x_7:
[----:B------:R-:W-:Y:S05]  /*0400*/  BSYNC.RECONVERGENT B0 ;  /* 0x0000000000007941 */ /* 0x000fea0003800200 */
.L_x_6:
[----:B------:R-:W3:Y:S01]  /*0410*/  LDCU.64 UR4, c[0x0][0x888] ;  /* 0x00011100ff0477ac */ /* 0x000ee20008000a00 */
[----:B------:R-:W-:Y:S02]  /*0420*/  UISETP.EQ.U32.AND UP1, UPT, UR8, URZ, UPT ;  /* 0x000000ff0800728c */ /* 0x000fe4000bf22070 */
[----:B------:R-:W-:Y:S02]  /*0430*/  UPLOP3.LUT UP3, UPT, UPT, UPT, UPT, 0x80, 0x8 ;  /* 0x000000000008789c */ /* 0x000fe40003f6f070 */
[----:B---3--:R-:W-:-:S04]  /*0440*/  UISETP.NE.U32.AND UP0, UPT, UR4, URZ, UPT ;  /* 0x000000ff0400728c */ /* 0x008fc8000bf05070 */
[----:B------:R-:W-:-:S04]  /*0450*/  UISETP.NE.AND.EX UP0, UPT, UR5, URZ, UPT, UP0 ;  /* 0x000000ff0500728c */ /* 0x000fc8000bf05300 */
[----:B------:R-:W-:-:S04]  /*0460*/  UISETP.EQ.OR.EX UP2, UPT, UR9, URZ, !UP0, UP1 ;  /* 0x000000ff0900728c */ /* 0x000fc8000c742710 */
[----:B------:R-:W-:-:S05]  /*0470*/  UP2UR UR60, UPR, URZ, 0x4 ;  /* 0x00000004ff3c7883 */ /* 0x000fca0008000000 */
[----:B------:R-:W-:Y:S07]  /*0480*/  BRA.U !UP2, `(.L_x_8) ;  /* 0x000000010a207547 */ /* 0x000fee000b800000 */
[----:B------:R-:W-:Y:S01]  /*0490*/  UISETP.NE.U32.AND UP1, UPT, UR8, URZ, UPT ;  /* 0x000000ff0800728c */ /* 0x000fe2000bf25070 */
[----:B-----5:R-:W-:Y:S01]  /*04a0*/  FSETP.NEU.AND P0, PT, R71, RZ, PT ;  /* 0x000000ff4700720b */ /* 0x020fe20003f0d000 */
[----:B------:R-:W-:Y:S02]  /*04b0*/  USEL UR4, URZ, 0xffffffff, UP0 ;  /* 0xffffffffff047887 */ /* 0x000fe40008000000 */
[----:B------:R-:W-:-:S10]  /*04c0*/  UISETP.NE.AND.EX UP1, UPT, UR9, URZ, UPT, UP1 ;  /* 0x000000ff0900728c */ /* 0x000fd4000bf25310 */
[----:B------:R-:W-:Y:S01]  /*04d0*/  VOTEU.ANY UP0, P0 ;  /* 0x0000000000ff7886 */ /* 0x000fe20000000100 */
[----:B------:R-:W-:-:S04]  /*04e0*/  @!UP1 USEL UR4, URZ, 0xffffffff, UP0 ;  /* 0xffffffffff049887 */ /* 0x000fc80008000000 */
[----:B------:R-:W-:-:S04]  /*04f0*/  ULOP3.LUT UR4, UR4, 0x1, URZ, 0xc0, !UPT ;  /* 0x0000000104047892 */ /* 0x000fc8000f8ec0ff */
[----:B------:R-:W-:-:S11]  /*0500*/  UISETP.NE.U32.AND UP3, UPT, UR4, 0x1, UPT ;  /* 0x000000010400788c */ /* 0x000fd6000bf65070 */
.L_x_8:
[----:B------:R-:W3:Y:S01]  /*0510*/  SHFL.IDX PT, R0, R142, RZ, 0x1f ;  /* 0x00001fff8e007589 */ /* 0x000ee200000e0000 */
[----:B------:R-:W-:-:S04]  /*0520*/  UISETP.NE.AND UP0, UPT, UR13, 0x2, UPT ;  /* 0x000000020d00788c */ /* 0x000fc8000bf05270 */
[----:B------:R-:W-:Y:S02]  /*0530*/  UISETP.EQ.AND UP1, UPT, UR48, URZ, !UP0 ;  /* 0x000000ff3000728c */ /* 0x000fe4000c722270 */
[----:B------:R-:W-:-:S04]  /*0540*/  USEL UR34, URZ, 0x1, UP0 ;  /* 0x00000001ff227887 */ /* 0x000fc80008000000 */
[----:B------:R-:W-:Y:S02]  /*0550*/  PLOP3.LUT P3, PT, P1, PT, UP1, 0x80, 0x8 ;  /* 0x000000000008781c */ /* 0x000fe40000f6f018 */
[----:B---3--:R-:W-:-:S13]  /*0560*/  ISETP.NE.AND P0, PT, R0, RZ, PT ;  /* 0x000000ff0000720c */ /* 0x008fda0003f05270 */
[----:B------:R-:W-:Y:S05]  /*0570*/  @P0 BRA `(.L_x_9) ;  /* 0x0000000000500947 */ /* 0x000fea0003800000 */
[----:B------:R-:W3:Y:S01]  /*0580*/  S2UR UR5, SR_CgaCtaId ;  /* 0x00000000000579c3 */ /* 0x000ee20000008800 */
[----:B------:R-:W-:Y:S01]  /*0590*/  UMOV UR4, 0x400 ;  /* 0x0000040000047882 */ /* 0x000fe20000000000 */
[----:B------:R-:W-:Y:S01]  /*05a0*/  UMOV UR8, 0x1 ;  /* 0x0000000100087882 */ /* 0x000fe20000000000 */
[----:B------:R-:W-:Y:S01]  /*05b0*/  UMOV UR6, 0x2 ;  /* 0x0000000200067882 */ /* 0x000fe20000000000 */
[----:B------:R-:W-:-:S04]  /*05c0*/  UIADD3 UR8, UPT, UPT, -UR8, 0x100000, URZ ;  /* 0x0010000008087890 */ /* 0x000fc8000fffe1ff */
[----:B------:R-:W-:Y:S02]  /*05d0*/  USHF.L.U32 UR9, UR8, 0xb, URZ ;  /* 0x0000000b08097899 */ /* 0x000fe400080006ff */
[----:B------:R-:W-:Y:S02]  /*05e0*/  USHF.L.U32 UR8, UR8, 0x1, URZ ;  /* 0x0000000108087899 */ /* 0x000fe400080006ff */
[----:B------:R-:W-:-:S04]  /*05f0*/  UIADD3 UR6, UPT, UPT, -UR6, 0x100000, URZ ;  /* 0x0010000006067890 */ /* 0x000fc8000fffe1ff */
[----:B------:R-:W-:Y:S02]  /*0600*/  USHF.L.U32 UR7, UR6, 0xb, URZ ;  /* 0x0000000b06077899 */ /* 0x000fe400080006ff */
[----:B------:R-:W-:Y:S01]  /*0610*/  USHF.L.U32 UR6, UR6, 0x1, URZ ;  /* 0x0000000106067899 */ /* 0x000fe200080006ff */
[----:B------:R-:W-:Y:S01]  /*0620*/  ELECT P0, URZ, PT ;  /* 0x0000000000ff782f */ /* 0x000fe20003800000 */
[----:B---3--:R-:W-:Y:S01]  /*0630*/  ULEA UR4, UR5, UR4, 0x18 ;  /* 0x0000000405047291 */ /* 0x008fe2000f8ec0ff */
[----:B------:R-:W3:Y:S11]  /*0640*/  FENCE.VIEW.ASYNC.S ;  /* 0x00000000000073c6 */ /* 0x000ef60000000000 */
[----:B---3--:R3:W4:Y:S01]  /*0650*/  SYNCS.EXCH.64 URZ, [UR4], UR8 ;  /* 0x0000000804ff75b2 */ /* 0x0087220008000100 */
[----:B------:R3:W1:Y:S01]  /*0660*/  SYNCS.EXCH.64 URZ, [UR4+0x18], UR6 ;  /* 0x0000180604ff75b2 */ /* 0x0006620008000100 */
[----:B------:R3:W1:Y:S01]  /*0670*/  SYNCS.EXCH.64 URZ, [UR4+0x8], UR8 ;  /* 0x0000080804ff75b2 */ /* 0x0006620008000100 */
[----:B------:R3:W1:Y:S01]  /*0680*/  SYNCS.EXCH.64 URZ, [UR4+0x20], UR6 ;  /* 0x0000200604ff75b2 */ /* 0x0006620008000100 */
[----:B------:R3:W1:Y:S01]  /*0690*/  SYNCS.EXCH.64 URZ, [UR4+0x10], UR8 ;  /* 0x0000100804ff75b2 */ /* 0x0006620008000100 */
[----:B------:R3:W1:Y:S01]  /*06a0*/  SYNCS.EXCH.64 URZ, [UR4+0x28], UR6 ;  /* 0x0000280604ff75b2 */ /* 0x0006620008000100 */
[----:B------:R-:W-:Y:S01]  /*06b0*/  NOP ;  /* 0x0000000000007918 */ /* 0x000fe20000000000 */
.L_x_9:
[----:B------:R-:W2:Y:S01]  /*06c0*/  SHFL.IDX PT, R0, R142, RZ, 0x1f ;  /* 0x00001fff8e007589 */ /* 0x000ea200000e0000 */
[----:B------:R-:W-:Y:S01]  /*06d0*/  NOP ;  /* 0x0000000000007918 */ /* 0x000fe20000000000 */
[----:B--2---:R-:W-:-:S13]  /*06e0*/  ISETP.NE.AND P0, PT, R0, 0x1, PT ;  /* 0x000000010000780c */ /* 0x004fda0003f05270 */
[----:B------:R-:W-:Y:S05]  /*06f0*/  @P0 BRA `(.L_x_10) ;  /* 0x0000000000400947 */ /* 0x000fea0003800000 */
[----:B------:R-:W2:Y:S01]  /*0700*/  S2UR UR5, SR_CgaCtaId ;  /* 0x00000000000579c3 */ /* 0x000ea20000008800 */
[----:B---3--:R-:W-:Y:S01]  /*0710*/  UMOV UR4, 0x400 ;  /* 0x0000040000047882 */ /* 0x008fe20000000000 */
        /* <DEDUP_REMOVED lines=9> */
[----:B--2---:R-:W-:Y:S01]  /*07b0*/  ULEA UR4, UR5, UR4, 0x18 ;  /* 0x0000000405047291 */ /* 0x004fe2000f8ec0ff */
[----:B------:R-:W2:Y:S11]  /*07c0*/  FENCE.VIEW.ASYNC.S ;  /* 0x00000000000073c6 */ /* 0x000eb60000000000 */
[----:B--2---:R2:W3:Y:S01]  /*07d0*/  SYNCS.EXCH.64 URZ, [UR4+0x30], UR8 ;  /* 0x0000300804ff75b2 */ /* 0x0044e20008000100 */
[----:B------:R2:W1:Y:S01]  /*07e0*/  SYNCS.EXCH.64 URZ, [UR4+0x38], UR6 ;  /* 0x0000380604ff75b2 */ /* 0x0004620008000100 */
[----:B------:R-:W-:Y:S01]  /*07f0*/  NOP ;  /* 0x0000000000007918 */ /* 0x000fe20000000000 */
.L_x_10:
[----:B------:R-:W4:Y:S01]  /*0800*/  SHFL.IDX PT, R0, R142, RZ, 0x1f ;  /* 0x00001fff8e007589 */ /* 0x000f2200000e0000 */
[----:B------:R-:W-:Y:S01]  /*0810*/  NOP ;  /* 0x0000000000007918 */ /* 0x000fe20000000000 */
[----:B----4-:R-:W-:-:S13]  /*0820*/  ISETP.NE.AND P0, PT, R0, 0x3, PT ;  /* 0x000000030000780c */ /* 0x010fda0003f05270 */
[----:B------:R-:W-:Y:S05]  /*0830*/  @P0 BRA `(.L_x_11) ;  /* 0x0000000000300947 */ /* 0x000fea0003800000 */
[----:B------:R-:W4:Y:S01]  /*0840*/  S2UR UR5, SR_CgaCtaId ;  /* 0x00000000000579c3 */ /* 0x000f220000008800 */
[----:B--23--:R-:W-:Y:S01]  /*0850*/  UMOV UR6, 0x400 ;  /* 0x0000040000067882 */ /* 0x00cfe20000000000 */
[----:B------:R-:W-:Y:S01]  /*0860*/  UMOV UR4, 0x20 ;  /* 0x0000002000047882 */ /* 0x000fe20000000000 */
[----:B------:R-:W-:Y:S01]  /*0870*/  ELECT P0, URZ, PT ;  /* 0x0000000000ff782f */ /* 0x000fe20003800000 */
[----:B----4-:R-:W-:Y:S02]  /*0880*/  ULEA UR6, UR5, UR6, 0x18 ;  /* 0x0000000605067291 */ /* 0x010fe4000f8ec0ff */
[----:B------:R-:W-:-:S04]  /*0890*/  UIADD3 UR4, UPT, UPT, -UR4, 0x100000, URZ ;  /* 0x0010000004047890 */ /* 0x000fc8000fffe1ff */
[----:B------:R-:W-:Y:S02]  /*08a0*/  USHF.L.U32 UR5, UR4, 0xb, URZ ;  /* 0x0000000b04057899 */ /* 0x000fe400080006ff */
[----:B------:R-:W-:Y:S01]  /*08b0*/  USHF.L.U32 UR4, UR4, 0x1, URZ ;  /* 0x0000000104047899 */ /* 0x000fe200080006ff */
[----:B------:R-:W2:Y:S11]  /*08c0*/  FENCE.VIEW.ASYNC.S ;  /* 0x00000000000073c6 */ /* 0x000eb60000000000 */
[----:B--2---:R4:W2:Y:S01]  /*08d0*/  SYNCS.EXCH.64 URZ, [UR6+0x40], UR4 ;  /* 0x0000400406ff75b2 */ /* 0x0048a20008000100 */
[----:B------:R4:W3:Y:S02]  /*08e0*/  SYNCS.EXCH.64 URZ, [UR6+0x48], UR4 ;  /* 0x0000480406ff75b2 */ /* 0x0008e40008000100 */
[----:B----4-:R-:W-:Y:S01]  /*08f0*/  NOP ;  /* 0x0000000000007918 */ /* 0x010fe20000000000 */
.L_x_11:
[----:B------:R-:W4:Y:S01]  /*0900*/  SHFL.IDX PT, R0, R142, RZ, 0x1f ;  /* 0x00001fff8e007589 */ /* 0x000f2200000e0000 */
[----:B------:R-:W-:Y:S01]  /*0910*/  NOP ;  /* 0x0000000000007918 */ /* 0x000fe20000000000 */
[----:B----4-:R-:W-:-:S13]  /*0920*/  ISETP.NE.AND P0, PT, R0, 0x4, PT ;  /* 0x000000040000780c */ /* 0x010fda0003f05270 */
[----:B------:R-:W-:Y:S05]  /*0930*/  @P0 BRA `(.L_x_12) ;  /* 0x00000000004c0947 */ /* 0x000fea0003800000 */
[----:B------:R-:W4:Y:S01]  /*0940*/  S2UR UR5, SR_CgaCtaId ;  /* 0x00000000000579c3 */ /* 0x000f220000008800 */
[----:B--23--:R-:W-:Y:S01]  /*0950*/  UMOV UR4, 0x3a0 ;  /* 0x000003a000047882 */ /* 0x00cfe20000000000 */
[----:B------:R-:W-:Y:S01]  /*0960*/  UMOV UR6, 0x400 ;  /* 0x0000040000067882 */ /* 0x000fe20000000000 */
[----:B------:R-:W-:Y:S01]  /*0970*/  USEL UR4, UR4, 0x320, UP3 ;  /* 0x0000032004047887 */ /* 0x000fe20009800000 */
[----:B------:R-:W-:Y:S01]  /*0980*/  UMOV UR8, 0x1 ;  /* 0x0000000100087882 */ /* 0x000fe20000000000 */
[----:B------:R-:W-:Y:S01]  /*0990*/  ELECT P0, URZ, PT ;  /* 0x0000000000ff782f */ /* 0x000fe20003800000 */
[----:B------:R-:W-:-:S04]  /*09a0*/  UIADD3 UR8, UPT, UPT, -UR8, 0x100000, URZ ;  /* 0x0010000008087890 */ /* 0x000fc8000fffe1ff */
[----:B------:R-:W-:Y:S02]  /*09b0*/  USHF.L.U32 UR9, UR8, 0xb, URZ ;  /* 0x0000000b08097899 */ /* 0x000fe400080006ff */
[----:B------:R-:W-:Y:S02]  /*09c0*/  USHF.L.U32 UR8, UR8, 0x1, URZ ;  /* 0x0000000108087899 */ /* 0x000fe400080006ff */
[----:B----4-:R-:W-:Y:S02]  /*09d0*/  ULEA UR6, UR5, UR6, 0x18 ;  /* 0x0000000605067291 */ /* 0x010fe4000f8ec0ff */
[----:B------:R-:W-:-:S04]  /*09e0*/  UIADD3 UR4, UPT, UPT, -UR4, 0x100000, URZ ;  /* 0x0010000004047890 */ /* 0x000fc8000fffe1ff */
[----:B------:R-:W-:Y:S02]  /*09f0*/  USHF.L.U32 UR5, UR4, 0xb, URZ ;  /* 0x0000000b04057899 */ /* 0x000fe400080006ff */
[----:B------:R-:W-:Y:S01]  /*0a00*/  USHF.L.U32 UR4, UR4, 0x1, URZ ;  /* 0x0000000104047899 */ /* 0x000fe200080006ff */
[----:B------:R-:W2:Y:S03]  /*0a10*/  FENCE.VIEW.ASYNC.S ;  /* 0x00000000000073c6 */ /* 0x000ea60000000000 */
[----:B--2---:R4:W2:Y:S08]  /*0a20*/  SYNCS.EXCH.64 URZ, [UR6+0x50], UR8 ;  /* 0x0000500806ff75b2 */ /* 0x0048b00008000100 */
[----:B------:R4:W3:Y:S01]  /*0a30*/  SYNCS.EXCH.64 URZ, [UR6+0x60], UR4 ;  /* 0x0000600406ff75b2 */ /* 0x0008e20008000100 */
[----:B------:R4:W1:Y:S01]  /*0a40*/  SYNCS.EXCH.64 URZ, [UR6+0x58], UR8 ;  /* 0x0000580806ff75b2 */ /* 0x0008620008000100 */
[----:B------:R4:W1:Y:S02]  /*0a50*/  SYNCS.EXCH.64 URZ, [UR6+0x68], UR4 ;  /* 0x0000680406ff75b2 */ /* 0x0008640008000100 */
[----:B----4-:R-:W-:Y:S01]  /*0a60*/  NOP ;  /* 0x0000000000007918 */ /* 0x010fe20000000000 */
.L_x_12:
[----:B------:R-:W4:Y:S01]  /*0a70*/  SHFL.IDX PT, R0, R142, RZ, 0x1f ;  /* 0x00001fff8e007589 */ /* 0x000f2200000e0000 */
[----:B------:R-:W-:Y:S01]  /*0a80*/  NOP ;  /* 0x0000000000007918 */ /* 0x000fe20000000000 */
[----:B----4-:R-:W-:-:S13]  /*0a90*/  ISETP.NE.AND P0, PT, R0, 0x5, PT ;  /* 0x000000050000780c */ /* 0x010fda0003f05270 */
[----:B------:R-:W-:Y:S05]  /*0aa0*/  @P0 BRA `(.L_x_13) ;  /* 0x0000000000580947 */ /* 0x000fea0003800000 */
[----:B------:R-:W4:Y:S01]  /*0ab0*/  S2UR UR5, SR_CgaCtaId ;  /* 0x00000000000579c3 */ /* 0x000f220000008800 */
[----:B--23--:R-:W-:Y:S01]  /*0ac0*/  UMOV UR4, 0x400 ;  /* 0x0000040000047882 */ /* 0x00cfe20000000000 */
        /* <DEDUP_REMOVED lines=9> */
[----:B----4-:R-:W-:Y:S01]  /*0b60*/  ULEA UR4, UR5, UR4, 0x18 ;  /* 0x0000000405047291 */ /* 0x010fe2000f8ec0ff */
[----:B------:R-:W2:Y:S11]  /*0b70*/  FENCE.VIEW.ASYNC.S ;  /* 0x00000000000073c6 */ /* 0x000eb60000000000 */
[----:B--2---:R4:W2:Y:S01]  /*0b80*/  SYNCS.EXCH.64 URZ, [UR4+0x70], UR6 ;  /* 0x0000700604ff75b2 */ /* 0x0048a20008000100 */
[----:B------:R4:W3:Y:S01]  /*0b90*/  SYNCS.EXCH.64 URZ, [UR4+0x90], UR8 ;  /* 0x0000900804ff75b2 */ /* 0x0008e20008000100 */
[----:B------:R4:W1:Y:S01]  /*0ba0*/  SYNCS.EXCH.64 URZ, [UR4+0x78], UR6 ;  /* 0x0000780604ff75b2 */ /* 0x0008620008000100 */
[----:B------:R4:W1:Y:S01]  /*0bb0*/  SYNCS.EXCH.64 URZ, [UR4+0x98], UR8 ;  /* 0x0000980804ff75b2 */ /* 0x0008620008000100 */
[----:B------:R4:W1:Y:S01]  /*0bc0*/  SYNCS.EXCH.64 URZ, [UR4+0x80], UR6 ;  /* 0x0000800604ff75b2 */ /* 0x0008620008000100 */
[----:B------:R4:W1:Y:S01]  /*0bd0*/  SYNCS.EXCH.64 URZ, [UR4+0xa0], UR8 ;  /* 0x0000a00804ff75b2 */ /* 0x0008620008000100 */
[----:B------:R4:W1:Y:S01]  /*0be0*/  SYNCS.EXCH.64 URZ, [UR4+0x88], UR6 ;  /* 0x0000880604ff75b2 */ /* 0x0008620008000100 */
[----:B------:R4:W1:Y:S02]  /*0bf0*/  SYNCS.EXCH.64 URZ, [UR4+0xa8], UR8 ;  /* 0x0000a80804ff75b2 */ /* 0x0008640008000100 */
[----:B----4-:R-:W-:Y:S01]  /*0c00*/  NOP ;  /* 0x0000000000007918 */ /* 0x010fe20000000000 */
.L_x_13:
[----:B------:R-:W4:Y:S01]  /*0c10*/  SHFL.IDX PT, R0, R142, RZ, 0x1f ;  /* 0x00001fff8e007589 */ /* 0x000f2200000e0000 */
[----:B------:R-:W-:Y:S01]  /*0c20*/  ISETP.NE.OR P1, PT, RZ, UR13, !P1 ;  /* 0x0000000dff007c0c */ /* 0x000fe2000cf25670 */
[----:B------:R-:W-:Y:S01]  /*0c30*/  NOP ;  /* 0x0000000000007918 */ /* 0x000fe20000000000 */
[----:B----4-:R-:W-:-:S13]  /*0c40*/  ISETP.NE.AND P0, PT, R0, 0x3, PT ;  /* 0x000000030000780c */ /* 0x010fda0003f05270 */
[----:B------:R-:W-:Y:S05]  /*0c50*/  @P0 BRA `(.L_x_14) ;  /* 0x0000000000380947 */ /* 0x000fea0003800000 */
[----:B------:R-:W4:Y:S01]  /*0c60*/  S2UR UR5, SR_CgaCtaId ;  /* 0x00000000000579c3 */ /* 0x000f220000008800 */
[----:B--23--:R-:W-:Y:S01]  /*0c70*/  UMOV UR4, 0x400 ;  /* 0x0000040000047882 */ /* 0x00cfe20000000000 */
[----:B------:R-:W-:Y:S01]  /*0c80*/  UMOV UR6, 0x20 ;  /* 0x0000002000067882 */ /* 0x000fe20000000000 */
[----:B------:R-:W-:Y:S01]  /*0c90*/  ELECT P0, URZ, PT ;  /* 0x0000000000ff782f */ /* 0x000fe20003800000 */
[----:B------:R-:W-:-:S04]  /*0ca0*/  UIADD3 UR6, UPT, UPT, -UR6, 0x100000, URZ ;  /* 0x0010000006067890 */ /* 0x000fc8000fffe1ff */
[----:B------:R-:W-:Y:S02]  /*0cb0*/  USHF.L.U32 UR7, UR6, 0xb, URZ ;  /* 0x0000000b06077899 */ /* 0x000fe400080006ff */
[----:B------:R-:W-:Y:S02]  /*0cc0*/  USHF.L.U32 UR6, UR6, 0x1, URZ ;  /* 0x0000000106067899 */ /* 0x000fe400080006ff */
[----:B----4-:R-:W-:Y:S01]  /*0cd0*/  ULEA UR4, UR5, UR4, 0x18 ;  /* 0x0000000405047291 */ /* 0x010fe2000f8ec0ff */
[----:B------:R-:W2:Y:S11]  /*0ce0*/  FENCE.VIEW.ASYNC.S ;  /* 0x00000000000073c6 */ /* 0x000eb60000000000 */
[----:B--2---:R4:W2:Y:S01]  /*0cf0*/  SYNCS.EXCH.64 URZ, [UR4+0xb0], UR6 ;  /* 0x0000b00604ff75b2 */ /* 0x0048a20008000100 */
[----:B------:R4:W3:Y:S01]  /*0d00*/  SYNCS.EXCH.64 URZ, [UR4+0xc0], UR6 ;  /* 0x0000c00604ff75b2 */ /* 0x0008e20008000100 */
[----:B------:R4:W1:Y:S01]  /*0d10*/  SYNCS.EXCH.64 URZ, [UR4+0xb8], UR6 ;  /* 0x0000b80604ff75b2 */ /* 0x0008620008000100 */
[----:B------:R4:W1:Y:S02]  /*0d20*/  SYNCS.EXCH.64 URZ, [UR4+0xc8], UR6 ;  /* 0x0000c80604ff75b2 */ /* 0x0008640008000100 */
[----:B----4-:R-:W-:Y:S01]  /*0d30*/  NOP ;  /* 0x0000000000007918 */ /* 0x010fe20000000000 */
.L_x_14:
[----:B--23--:R-:W2:Y:S01]  /*0d40*/  S2UR UR7, SR_CgaCtaId ;  /* 0x00000000000779c3 */ /* 0x00cea20000008800 */
[----:B------:R-:W-:Y:S01]  /*0d50*/  VOTEU.ALL UP0, P1 ;  /* 0x0000000000ff7886 */ /* 0x000fe20000800000 */
[----:B------:R-:W-:Y:S01]  /*0d60*/  UMOV UR4, 0x20 ;  /* 0x0000002000047882 */ /* 0x000fe20000000000 */
[----:B------:R-:W-:Y:S01]  /*0d70*/  NOP ;  /* 0x0000000000007918 */ /* 0x000fe20000000000 */
[----:B------:R-:W-:Y:S01]  /*0d80*/  LOP3.LUT R0, R131, 0x1f, RZ, 0xc0, !PT ;  /* 0x0000001f83007812 */ /* 0x000fe200078ec0ff */
[----:B------:R-:W-:Y:S01]  /*0d90*/  UISETP.NE.AND UP4, UPT, UR13, URZ, UPT ;  /* 0x000000ff0d00728c */ /* 0x000fe2000bf85270 */
[----:B------:R-:W-:Y:S01]  /*0da0*/  @!UP0 UMOV UR6, 0x400 ;  /* 0x0000040000068882 */ /* 0x000fe20000000000 */
[----:B------:R-:W-:-:S04]  /*0db0*/  @!UP0 UIADD3 UR4, UPT, UPT, -UR4, 0x100000, URZ ;  /* 0x0010000004048890 */ /* 0x000fc8000fffe1ff */
[----:B------:R-:W-:Y:S02]  /*0dc0*/  @!UP0 USHF.L.U32 UR5, UR4, 0xb, URZ ;  /* 0x0000000b04058899 */ /* 0x000fe400080006ff */
[----:B------:R-:W-:Y:S02]  /*0dd0*/  @!UP0 USHF.L.U32 UR4, UR4, 0x1, URZ ;  /* 0x0000000104048899 */ /* 0x000fe400080006ff */
[----:B--2---:R-:W-:Y:S01]  /*0de0*/  @!UP0 ULEA UR6, UR7, UR6, 0x18 ;  /* 0x0000000607068291 */ /* 0x004fe2000f8ec0ff */
[----:B------:R-:W2:Y:S01]  /*0df0*/  LDCU UR7, c[0x0][0x36c] ;  /* 0x00006d80ff0777ac */ /* 0x000ea20008000800 */
[----:B------:R-:W-:Y:S01]  /*0e00*/  VOTEU.ALL UP0, P1 ;  /* 0x0000000000ff7886 */ /* 0x000fe20000800000 */
[----:B------:R-:W3:Y:S09]  /*0e10*/  FENCE.VIEW.ASYNC.S ;  /* 0x00000000000073c6 */ /* 0x000ef20000000000 */
[----:B---3--:R3:W4:Y:S01]  /*0e20*/  @!UP0 SYNCS.EXCH.64 URZ, [UR6+0xd0], UR4 ;  /* 0x0000d00406ff85b2 */ /* 0x0087220008000100 */
[----:B--2---:R-:W-:-:S09]  /*0e30*/  UISETP.EQ.U32.AND UP5, UPT, UR7, 0x1, UPT ;  /* 0x000000010700788c */ /* 0x004fd2000bfa2070 */
[----:B---3--:R-:W-:Y:S05]  /*0e40*/  BRA.U !UP5, `(.L_x_15) ;  /* 0x000000010d087547 */ /* 0x008fea000b800000 */
[----:B-1--4-:R-:W-:Y:S01]  /*0e50*/  UCGABAR_ARV ;  /* 0x00000000000079c7 */ /* 0x012fe20008000000 */
[----:B------:R-:W-:Y:S05]  /*0e60*/  BRA `(.L_x_16) ;  /* 0x0000000000047947 */ /* 0x000fea0003800000 */
.L_x_15:
[----:B-1--4-:R-:W-:Y:S01]  /*0e70*/  NOP ;  /* 0x0000000000007918 */ /* 0x012fe20000000000 */
.L_x_16:
[----:B------:R-:W1:Y:S01]  /*0e80*/  S2UR UR19, SR_CTAID.X ;  /* 0x00000000001379c3 */ /* 0x000e620000002500 */
[----:B------:R-:W-:-:S05]  /*0e90*/  CS2R.32 R3, SR_CgaSize ;  /* 0x0000000000037805 */ /* 0x000fca0000008a00 */
[----:B------:R-:W-:-:S05]  /*0ea0*/  IMAD R3, R3, -0xa0, RZ ;  /* 0xffffff6003037824 */ /* 0x000fca00078e02ff */
[----:B------:R-:W-:-:S14]  /*0eb0*/  R2UR UR5, R3 ;  /* 0x00000000030572ca */ /* 0x000fdc00000e0000 */
[----:B------:R-:W2:Y:S01]  /*0ec0*/  LDCU UR5, c[0x0][UR5+0x2b0] ;  /* 0x00005600050577ac */ /* 0x000ea20008000800 */
[----:B------:R-:W-:-:S05]  /*0ed0*/  CS2R.32 R3, SR_CgaSize ;  /* 0x0000000000037805 */ /* 0x000fca0000008a00 */
[----:B------:R-:W-:-:S05]  /*0ee0*/  IMAD R3, R3, -0xa0, RZ ;  /* 0xffffff6003037824 */ /* 0x000fca00078e02ff */
[----:B------:R-:W-:-:S14]  /*0ef0*/  R2UR UR4, R3 ;  /* 0x00000000030472ca */ /* 0x000fdc00000e0000 */
[----:B------:R-:W3:Y:S01]  /*0f00*/  LDCU UR4, c[0x0][UR4+0x2b4] ;  /* 0x00005680040477ac */ /* 0x000ee20008000800 */
[----:B------:R-:W4:Y:S01]  /*0f10*/  S2UR UR7, SR_CTAID.Y ;  /* 0x00000000000779c3 */ /* 0x000f220000002600 */
[----:B------:R-:W3:Y:S01]  /*0f20*/  LDCU UR18, c[0x0][0xb24] ;  /* 0x00016480ff1277ac */ /* 0x000ee20008000800 */
[----:B------:R-:W-:-:S05]  /*0f30*/  CS2R.32 R3, SR_CgaSize ;  /* 0x0000000000037805 */ /* 0x000fca0000008a00 */
[----:B------:R-:W-:-:S05]  /*0f40*/  IMAD R3, R3, -0xa0, RZ ;  /* 0xffffff6003037824 */ /* 0x000fca00078e02ff */
[----:B------:R-:W-:-:S14]  /*0f50*/  R2UR UR58, R3 ;  /* 0x00000000033a72ca */ /* 0x000fdc00000e0000 */
[----:B------:R-:W3:Y:S01]  /*0f60*/  LDCU UR58, c[0x0][UR58+0x2a0] ;  /* 0x000054003a3a77ac */ /* 0x000ee20008000800 */
[----:B------:R-:W3:Y:S01]  /*0f70*/  S2UR UR8, SR_CgaCtaId ;  /* 0x00000000000879c3 */ /* 0x000ee20000008800 */
[----:B------:R-:W-:-:S05]  /*0f80*/  CS2R.32 R3, SR_CgaSize ;  /* 0x0000000000037805 */ /* 0x000fca0000008a00 */
[----:B------:R-:W-:-:S05]  /*0f90*/  IMAD R3, R3, -0xa0, RZ ;  /* 0xffffff6003037824 */ /* 0x000fca00078e02ff */
[----:B------:R-:W-:-:S14]  /*0fa0*/  R2UR UR55, R3 ;  /* 0x00000000033772ca */ /* 0x000fdc00000e0000 */
[----:B------:R-:W3:Y:S01]  /*0fb0*/  LDCU UR55, c[0x0][UR55+0x2a4] ;  /* 0x00005480373777ac */ /* 0x000ee20008000800 */
[----:B------:R-:W-:Y:S01]  /*0fc0*/  UISETP.GT.U32.AND UP0, UPT, UR48, 0xffff, UPT ;  /* 0x0000ffff3000788c */ /* 0x000fe2000bf04070 */
[----:B------:R-:W-:Y:S01]  /*0fd0*/  UMOV UR27, 0x5 ;  /* 0x00000005001b7882 */ /* 0x000fe20000000000 */
[----:B-1----:R-:W-:Y:S01]  /*0fe0*/  I2FP.F32.U32 R3, UR19 ;  /* 0x0000001300037c45 */ /* 0x002fe20008201000 */
[----:B------:R-:W1:Y:S01]  /*0ff0*/  S2UR UR36, SR_CTAID.Z ;  /* 0x00000000002479c3 */ /* 0x000e620000002700 */
[----:B------:R-:W1:Y:S03]  /*1000*/  LDCU UR40, c[0x0][0xb24] ;  /* 0x00016480ff2877ac */ /* 0x000e660008000800 */
[----:B--2---:R-:W-:Y:S01]  /*1010*/  FMUL R3, R3, UR5 ;  /* 0x0000000503037c20 */ /* 0x004fe20008400000 */
[----:B------:R-:W-:Y:S01]  /*1020*/  USEL UR5, UR48, 0xffff, !UP0 ;  /* 0x0000ffff30057887 */ /* 0x000fe2000c000000 */
[----:B----4-:R-:W-:Y:S01]  /*1030*/  I2FP.F32.U32 R2, UR7 ;  /* 0x0000000700027c45 */ /* 0x010fe20008201000 */
[----:B------:R-:W2:Y:S03]  /*1040*/  LDCU UR26, c[0x0][0xb30] ;  /* 0x00016600ff1a77ac */ /* 0x000ea60008000800 */
[----:B------:R-:W4:Y:S01]  /*1050*/  F2I.U32.TRUNC.NTZ R3, R3 ;  /* 0x0000000300037305 */ /* 0x000f22000020f000 */
[----:B---3--:R-:W-:Y:S01]  /*1060*/  FMUL R2, R2, UR4 ;  /* 0x0000000402027c20 */ /* 0x008fe20008400000 */
[----:B------:R-:W-:-:S02]  /*1070*/  ULOP3.LUT UR24, UR5, 0xffff, URZ, 0xc0, !UPT ;  /* 0x0000ffff05187892 */ /* 0x000fc4000f8ec0ff */
[----:B------:R-:W-:Y:S02]  /*1080*/  USHF.L.U32 UR28, UR8, 0xc, URZ ;  /* 0x0000000c081c7899 */ /* 0x000fe400080006ff */
[----:B------:R-:W-:Y:S02]  /*1090*/  UISETP.GE.AND UP2, UPT, UR18, 0x1, UPT ;  /* 0x000000011200788c */ /* 0x000fe4000bf46270 */
[----:B------:R-:W3:Y:S01]  /*10a0*/  F2I.U32.TRUNC.NTZ R2, R2 ;  /* 0x0000000200027305 */ /* 0x000ee2000020f000 */
[----:B------:R-:W-:Y:S01]  /*10b0*/  UMOV UR45, UR7 ;  /* 0x00000007002d7c82 */ /* 0x000fe20008000000 */
[----:B------:R-:W-:Y:S01]  /*10c0*/  UMOV UR46, UR19 ;  /* 0x00000013002e7c82 */ /* 0x000fe20008000000 */
[----:B----4-:R-:W-:Y:S02]  /*10d0*/  R2UR UR4, R3 ;  /* 0x00000000030472ca */ /* 0x010fe400000e0000 */
[----:B------:R-:W-:Y:S02]  /*10e0*/  PRMT R3, RZ, 0x7610, R3 ;  /* 0x00007610ff037816 */ /* 0x000fe40000000003 */
[----:B---3--:R-:W-:-:S02]  /*10f0*/  R2UR UR6, R2 ;  /* 0x00000000020672ca */ /* 0x008fc400000e0000 */
[----:B------:R-:W-:-:S07]  /*1100*/  PRMT R2, RZ, 0x7610, R2 ;  /* 0x00007610ff027816 */ /* 0x000fce0000000002 */
[----:B------:R-:W-:-:S04]  /*1110*/  UIADD3 UR5, UPT, UPT, -UR4, URZ, URZ ;  /* 0x000000ff04057290 */ /* 0x000fc8000fffe1ff */
[----:B------:R-:W-:Y:S02]  /*1120*/  UIMAD UR58, UR58, UR5, UR19 ;  /* 0x000000053a3a72a4 */ /* 0x000fe4000f8e0213 */
[----:B------:R-:W-:-:S04]  /*1130*/  UIADD3 UR4, UPT, UPT, -UR6, URZ, URZ ;  /* 0x000000ff06047290 */ /* 0x000fc8000fffe1ff */
[----:B------:R-:W-:Y:S01]  /*1140*/  UIMAD UR55, UR55, UR4, UR7 ;  /* 0x00000004373772a4 */ /* 0x000fe2000f8e0207 */
[----:B-12---:R-:W-:Y:S11]  /*1150*/  BRA.U UP4, `(.L_x_17) ;  /* 0x00000001043c7547 */ /* 0x006ff6000b800000 */
[----:B------:R-:W-:Y:S02]  /*1160*/  UISETP.GT.U32.AND UP0, UPT, UR58, 0x1, UPT ;  /* 0x000000013a00788c */ /* 0x000fe4000bf04070 */
[----:B------:R-:W-:Y:S02]  /*1170*/  ULOP3.LUT UR4, UR58, 0xfffffffe, URZ, 0xc0, !UPT ;  /* 0xfffffffe3a047892 */ /* 0x000fe4000f8ec0ff */
[----:B------:R-:W-:Y:S02]  /*1180*/  UISETP.NE.AND UP1, UPT, UR55, URZ, UP0 ;  /* 0x000000ff3700728c */ /* 0x000fe40008725270 */
[----:B------:R-:W-:Y:S02]  /*1190*/  UISETP.NE.AND UP0, UPT, UR55, 0x1, UP0 ;  /* 0x000000013700788c */ /* 0x000fe40008705270 */
[----:B------:R-:W-:Y:S02]  /*11a0*/  USEL UR7, URZ, 0x1, UP1 ;  /* 0x00000001ff077887 */ /* 0x000fe40008800000 */
[----:B------:R-:W-:-:S02]  /*11b0*/  USEL UR6, URZ, 0x4, UP0 ;  /* 0x00000004ff067887 */ /* 0x000fc40008000000 */
[----:B------:R-:W-:Y:S02]  /*11c0*/  USEL UR5, URZ, 0x2, UP1 ;  /* 0x00000002ff057887 */ /* 0x000fe40008800000 */
[----:B------:R-:W-:Y:S02]  /*11d0*/  ULEA UR4, UR55, UR4, 0x1 ;  /* 0x0000000437047291 */ /* 0x000fe4000f8e08ff */
[----:B------:R-:W-:Y:S02]  /*11e0*/  USEL UR8, URZ, 0x8, UP0 ;  /* 0x00000008ff087887 */ /* 0x000fe40008000000 */
[----:B------:R-:W-:-:S03]  /*11f0*/  UIADD3 UR5, UPT, UPT, UR5, UR6, UR7 ;  /* 0x0000000605057290 */ /* 0x000fc6000fffe007 */
[----:B------:R-:W-:Y:S01]  /*1200*/  UMOV UR6, 0x3 ;  /* 0x0000000300067882 */ /* 0x000fe20000000000 */
[----:B------:R-:W-:Y:S02]  /*1210*/  UIADD3 UR5, UPT, UPT, UR5, UR8, URZ ;  /* 0x0000000805057290 */ /* 0x000fe4000fffe0ff */
[----:B------:R-:W-:-:S04]  /*1220*/  USHF.L.U32 UR4, UR6, UR4, URZ ;  /* 0x0000000406047299 */ /* 0x000fc800080006ff */
[----:B------:R-:W-:Y:S02]  /*1230*/  MOV R3, UR5 ;  /* 0x0000000500037c02 */ /* 0x000fe40008000f00 */
[----:B------:R-:W-:Y:S02]  /*1240*/  MOV R2, UR4 ;  /* 0x0000000400027c02 */ /* 0x000fe40008000f00 */
.L_x_17:
[----:B------:R-:W-:Y:S05]  /*1250*/  BRA.U !UP2, `(.L_x_18) ;  /* 0x000000010ad07547 */ /* 0x000fea000b800000 */
[----:B------:R-:W1:Y:S01]  /*1260*/  LDCU.128 UR20, c[0x0][0xb10] ;  /* 0x00016200ff1477ac */ /* 0x000e620008000c00 */
[----:B------:R-:W2:Y:S01]  /*1270*/  LDCU UR12, c[0x0][0x370] ;  /* 0x00006e00ff0c77ac */ /* 0x000ea20008000800 */
[----:B------:R-:W3:Y:S01]  /*1280*/  LDCU UR5, c[0x0][0x374] ;  /* 0x00006e80ff0577ac */ /* 0x000ee20008000800 */
[----:B------:R-:W4:Y:S01]  /*1290*/  LDCU UR25, c[0x0][0xb0c] ;  /* 0x00016180ff1977ac */ /* 0x000f220008000800 */
[----:B------:R-:W4:Y:S01]  /*12a0*/  LDCU UR4, c[0x0][0xb20] ;  /* 0x00016400ff0477ac */ /* 0x000f220008000800 */
[----:B------:R-:W4:Y:S01]  /*12b0*/  LDCU.64 UR16, c[0x0][0xb28] ;  /* 0x00016500ff1077ac */ /* 0x000f220008000a00 */
[----:B-1----:R-:W-:Y:S02]  /*12c0*/  UISETP.NE.AND UP0, UPT, UR22, 0x1, UPT ;  /* 0x000000011600788c */ /* 0x002fe4000bf05270 */
[----:B---3--:R-:W-:Y:S02]  /*12d0*/  UIMAD.WIDE.U32 UR6, UR5, UR23, URZ ;  /* 0x00000017050672a5 */ /* 0x008fe4000f8e00ff */
[----:B--2---:R-:W-:-:S02]  /*12e0*/  UIMAD.WIDE.U32 UR8, UR12, UR20, URZ ;  /* 0x000000140c0872a5 */ /* 0x004fc4000f8e00ff */
[----:B----4-:R-:W-:Y:S02]  /*12f0*/  UISETP.NE.AND UP1, UPT, UR25, 0x1, UPT ;  /* 0x000000011900788c */ /* 0x010fe4000bf25270 */
[----:B------:R-:W-:Y:S01]  /*1300*/  UISETP.NE.AND UP2, UPT, UR18, 0x1, UPT ;  /* 0x000000011200788c */ /* 0x000fe2000bf45270 */
[----:B------:R-:W-:Y:S02]  /*1310*/  UMOV UR6, UR7 ;  /* 0x0000000700067c82 */ /* 0x000fe40008000000 */
[----:B------:R-:W-:Y:S01]  /*1320*/  UMOV UR8, UR9 ;  /* 0x0000000900087c82 */ /* 0x000fe20008000000 */
[----:B------:R-:W-:Y:S02]  /*1330*/  @UP0 USHF.R.U32.HI UR5, URZ, UR4, UR6 ;  /* 0x00000004ff050299 */ /* 0x000fe40008011606 */
[----:B------:R-:W-:Y:S02]  /*1340*/  UIMAD.WIDE.U32 UR14, UR45, UR23, URZ ;  /* 0x000000172d0e72a5 */ /* 0x000fe4000f8e00ff */
[----:B------:R-:W-:-:S02]  /*1350*/  UIMAD.WIDE.U32 UR6, UR5, UR16, URZ ;  /* 0x00000010050672a5 */ /* 0x000fc4000f8e00ff */
[----:B------:R-:W-:Y:S02]  /*1360*/  @UP1 USHF.R.U32.HI UR12, URZ, UR21, UR8 ;  /* 0x00000015ff0c1299 */ /* 0x000fe40008011608 */
[----:B------:R-:W-:Y:S02]  /*1370*/  UIMAD.WIDE.U32 UR10, UR19, UR20, URZ ;  /* 0x00000014130a72a5 */ /* 0x000fe4000f8e00ff */
[----:B------:R-:W-:Y:S01]  /*1380*/  UIMAD.WIDE.U32 UR8, UR12, UR16, URZ ;  /* 0x000000100c0872a5 */ /* 0x000fe2000f8e00ff */
[----:B------:R-:W-:Y:S01]  /*1390*/  UMOV UR14, UR15 ;  /* 0x0000000f000e7c82 */ /* 0x000fe20008000000 */
[----:B------:R-:W-:Y:S01]  /*13a0*/  UMOV UR6, UR7 ;  /* 0x0000000700067c82 */ /* 0x000fe20008000000 */
[----:B------:R-:W-:Y:S02]  /*13b0*/  USHF.R.U32.HI UR14, URZ, UR4, UR14 ;  /* 0x00000004ff0e7299 */ /* 0x000fe4000801160e */
[----:B------:R-:W-:Y:S01]  /*13c0*/  @UP2 USHF.R.U32.HI UR5, URZ, UR17, UR6 ;  /* 0x00000011ff052299 */ /* 0x000fe20008011606 */
[----:B------:R-:W-:-:S02]  /*13d0*/  UMOV UR10, UR11 ;  /* 0x0000000b000a7c82 */ /* 0x000fc40008000000 */
[----:B------:R-:W-:Y:S01]  /*13e0*/  UMOV UR6, UR9 ;  /* 0x0000000900067c82 */ /* 0x000fe20008000000 */
[----:B------:R-:W-:Y:S02]  /*13f0*/  USHF.R.U32.HI UR10, URZ, UR21, UR10 ;  /* 0x00000015ff0a7299 */ /* 0x000fe4000801160a */
[----:B------:R-:W-:Y:S02]  /*1400*/  @UP2 USHF.R.U32.HI UR12, URZ, UR17, UR6 ;  /* 0x00000011ff0c2299 */ /* 0x000fe40008011606 */
[----:B------:R-:W-:Y:S02]  /*1410*/  USEL UR4, UR45, UR14, !UP0 ;  /* 0x0000000e2d047287 */ /* 0x000fe4000c000000 */
[----:B------:R-:W-:Y:S02]  /*1420*/  UIMAD UR6, UR5, UR18, URZ ;  /* 0x00000012050672a4 */ /* 0x000fe4000f8e02ff */
[----:B------:R-:W-:Y:S02]  /*1430*/  USEL UR5, UR19, UR10, !UP1 ;  /* 0x0000000a13057287 */ /* 0x000fe4000c800000 */
[----:B------:R-:W-:-:S02]  /*1440*/  UIMAD UR8, UR12, UR18, URZ ;  /* 0x000000120c0872a4 */ /* 0x000fc4000f8e02ff */
[----:B------:R-:W-:Y:S02]  /*1450*/  UISETP.GE.AND UP0, UPT, UR4, UR6, UPT ;  /* 0x000000060400728c */ /* 0x000fe4000bf06270 */
[----:B------:R-:W-:Y:S02]  /*1460*/  UIMAD.WIDE.U32 UR6, UR4, UR16, URZ ;  /* 0x00000010040672a5 */ /* 0x000fe4000f8e00ff */
[----:B------:R-:W-:Y:S02]  /*1470*/  UISETP.GE.OR UP0, UPT, UR5, UR8, UP0 ;  /* 0x000000080500728c */ /* 0x000fe40008706670 */
[----:B------:R-:W-:Y:S02]  /*1480*/  UIMAD.WIDE.U32 UR8, UR5, UR16, URZ ;  /* 0x00000010050872a5 */ /* 0x000fe4000f8e00ff */
[----:B------:R-:W-:Y:S02]  /*1490*/  USHF.R.U32.HI UR7, URZ, UR17, UR7 ;  /* 0x00000011ff077299 */ /* 0x000fe40008011607 */
[----:B------:R-:W-:-:S02]  /*14a0*/  UIADD3 UR10, UPT, UPT, -UR4, URZ, URZ ;  /* 0x000000ff040a7290 */ /* 0x000fc4000fffe1ff */
[----:B------:R-:W-:Y:S02]  /*14b0*/  USEL UR7, UR4, UR7, !UP2 ;  /* 0x0000000704077287 */ /* 0x000fe4000d000000 */
[----:B------:R-:W-:Y:S01]  /*14c0*/  UIADD3 UR46, UPT, UPT, -UR5, URZ, URZ ;  /* 0x000000ff052e7290 */ /* 0x000fe2000fffe1ff */
[----:B------:R-:W-:Y:S01]  /*14d0*/  @!UP0 UMOV UR6, UR9 ;  /* 0x0000000900068c82 */ /* 0x000fe20008000000 */
[----:B------:R-:W-:Y:S02]  /*14e0*/  UIADD3 UR8, UPT, UPT, -UR7, URZ, URZ ;  /* 0x000000ff07087290 */ /* 0x000fe4000fffe1ff */
[----:B------:R-:W-:Y:S02]  /*14f0*/  @!UP0 USHF.R.U32.HI UR6, URZ, UR17, UR6 ;  /* 0x00000011ff068299 */ /* 0x000fe40008011606 */
[----:B------:R-:W-:Y:S02]  /*1500*/  UIMAD UR8, UR18, UR8, UR4 ;  /* 0x00000008120872a4 */ /* 0x000fe4000f8e0204 */
[----:B------:R-:W-:-:S02]  /*1510*/  @!UP0 USEL UR6, UR5, UR6, !UP2 ;  /* 0x0000000605068287 */ /* 0x000fc4000d000000 */
[----:B------:R-:W-:Y:S02]  /*1520*/  UIMAD UR45, UR22, UR10, UR45 ;  /* 0x0000000a162d72a4 */ /* 0x000fe4000f8e022d */
[----:B------:R-:W-:Y:S02]  /*1530*/  @!UP0 UIADD3 UR7, UPT, UPT, UR7, -UR6, URZ ;  /* 0x8000000607078290 */ /* 0x000fe4000fffe0ff */
[----:B------:R-:W-:Y:S02]  /*1540*/  @!UP0 UIMAD UR6, UR8, UR12, UR6 ;  /* 0x0000000c080682a4 */ /* 0x000fe4000f8e0206 */
[----:B------:R-:W-:Y:S02]  /*1550*/  @!UP0 UIMAD UR4, UR7, UR18, UR5 ;  /* 0x00000012070482a4 */ /* 0x000fe4000f8e0205 */
[----:B------:R-:W-:Y:S02]  /*1560*/  UIMAD UR46, UR25, UR46, UR19 ;  /* 0x0000002e192e72a4 */ /* 0x000fe4000f8e0213 */
[----:B------:R-:W-:Y:S01]  /*1570*/  UIMAD UR45, UR4, UR22, UR45 ;  /* 0x00000016042d72a4 */ /* 0x000fe2000f8e022d */
[----:B------:R-:W-:-:S02]  /*1580*/  @!UP0 UMOV UR5, UR6 ;  /* 0x0000000600058c82 */ /* 0x000fc40008000000 */
[----:B------:R-:W-:-:S12]  /*1590*/  UIMAD UR46, UR5, UR25, UR46 ;  /* 0x00000019052e72a4 */ /* 0x000fd8000f8e022e */
.L_x_18:
[----:B------:R-:W-:Y:S02]  /*15a0*/  UISETP.NE.AND UP1, UPT, UR26, 0x1, UPT ;  /* 0x000000011a00788c */ /* 0x000fe4000bf25270 */
[----:B------:R-:W-:Y:S02]  /*15b0*/  UISETP.NE.AND UP0, UPT, UR13, 0x2, UPT ;  /* 0x000000020d00788c */ /* 0x000fe4000bf05270 */
[----:B------:R-:W-:Y:S02]  /*15c0*/  ULOP3.LUT UR28, UR28, 0x2000, URZ, 0xc0, !UPT ;  /* 0x000020001c1c7892 */ /* 0x000fe4000f8ec0ff */
[----:B------:R-:W-:-:S03]  /*15d0*/  USHF.L.U32 UR24, UR27, UR24, URZ ;  /* 0x000000181b187299 */ /* 0x000fc600080006ff */
[----:B------:R-:W-:Y:S09]  /*15e0*/  BRA.U UP1, `(.L_x_19) ;  /* 0x0000000101447547 */ /* 0x000ff2000b800000 */
[----:B------:R-:W1:Y:S01]  /*15f0*/  LDCU.128 UR8, c[0x0][0xb10] ;  /* 0x00016200ff0877ac */ /* 0x000e620008000c00 */
[----:B------:R-:W2:Y:S01]  /*1600*/  LDCU UR12, c[0x0][0xb0c] ;  /* 0x00016180ff0c77ac */ /* 0x000ea20008000800 */
[----:B------:R-:W3:Y:S01]  /*1610*/  LDCU UR14, c[0x0][0xb20] ;  /* 0x00016400ff0e77ac */ /* 0x000ee20008000800 */
[----:B-1----:R-:W-:Y:S02]  /*1620*/  UIMAD.WIDE.U32 UR6, UR46, UR8, URZ ;  /* 0x000000082e0672a5 */ /* 0x002fe4000f8e00ff */
[----:B------:R-:W-:Y:S02]  /*1630*/  UIMAD.WIDE.U32 UR4, UR45, UR11, URZ ;  /* 0x0000000b2d0472a5 */ /* 0x000fe4000f8e00ff */
[----:B--2---:R-:W-:Y:S02]  /*1640*/  UISETP.NE.AND UP2, UPT, UR12, 0x1, UPT ;  /* 0x000000010c00788c */ /* 0x004fe4000bf45270 */
[----:B------:R-:W-:Y:S01]  /*1650*/  UISETP.NE.AND UP1, UPT, UR10, 0x1, UPT ;  /* 0x000000010a00788c */ /* 0x000fe2000bf25270 */
[----:B------:R-:W-:-:S02]  /*1660*/  UMOV UR6, UR7 ;  /* 0x0000000700067c82 */ /* 0x000fc40008000000 */
[----:B------:R-:W-:Y:S01]  /*1670*/  UMOV UR4, UR5 ;  /* 0x0000000500047c82 */ /* 0x000fe20008000000 */
[----:B------:R-:W-:Y:S02]  /*1680*/  USHF.R.U32.HI UR6, URZ, UR9, UR6 ;  /* 0x00000009ff067299 */ /* 0x000fe40008011606 */
[----:B---3--:R-:W-:Y:S02]  /*1690*/  USHF.R.U32.HI UR4, URZ, UR14, UR4 ;  /* 0x0000000eff047299 */ /* 0x008fe40008011604 */
[----:B------:R-:W-:Y:S02]  /*16a0*/  USEL UR5, UR46, UR6, !UP2 ;  /* 0x000000062e057287 */ /* 0x000fe4000d000000 */
[----:B------:R-:W-:-:S04]  /*16b0*/  USEL UR4, UR45, UR4, !UP1 ;  /* 0x000000042d047287 */ /* 0x000fc8000c800000 */
[----:B------:R-:W-:Y:S02]  /*16c0*/  UIADD3 UR6, UPT, UPT, -UR4, UR5, URZ ;  /* 0x0000000504067290 */ /* 0x000fe4000fffe1ff */
[----:B------:R-:W-:Y:S02]  /*16d0*/  UIADD3 UR4, UPT, UPT, UR4, -UR5, URZ ;  /* 0x8000000504047290 */ /* 0x000fe4000fffe0ff */
[----:B------:R-:W-:Y:S02]  /*16e0*/  UIMAD UR45, UR6, UR10, UR45 ;  /* 0x0000000a062d72a4 */ /* 0x000fe4000f8e022d */
[----:B------:R-:W-:-:S12]  /*16f0*/  UIMAD UR46, UR4, UR12, UR46 ;  /* 0x0000000c042e72a4 */ /* 0x000fd8000f8e022e */
.L_x_19:
[----:B------:R-:W-:Y:S05]  /*1700*/  BRA.U !UP5, `(.L_x_20) ;  /* 0x000000010d0c7547 */ /* 0x000fea000b800000 */
[----:B------:R-:W-:Y:S01]  /*1710*/  UCGABAR_WAIT ;  /* 0x0000000000007dc7 */ /* 0x000fe20008000000 */
[----:B------:R-:W-:Y:S01]  /*1720*/  CCTL.IVALL ;  /* 0x00000000ff00798f */ /* 0x000fe20002000000 */
[----:B------:R-:W-:Y:S05]  /*1730*/  BRA `(.L_x_21) ;  /* 0x0000000000047947 */ /* 0x000fea0003800000 */
.L_x_20:
[----:B------:R-:W-:Y:S06]  /*1740*/  BAR.SYNC.DEFER_BLOCKING 0x0 ;  /* 0x0000000000007b1d */ /* 0x000fec0000010000 */
.L_x_21:
[----:B------:R-:W-:Y:S05]  /*1750*/  BRA.U UP0, `(.L_x_22) ;  /* 0x0000001100bc7547 */ /* 0x000fea000b800000 */
[----:B------:R-:W1:Y:S01]  /*1760*/  LDCU UR6, c[0x0][0x38c] ;  /* 0x00007180ff0677ac */ /* 0x000e620008000800 */
[----:B------:R-:W2:Y:S01]  /*1770*/  S2UR UR8, SR_CgaCtaId ;  /* 0x00000000000879c3 */ /* 0x000ea20000008800 */
[----:B------:R-:W-:Y:S01]  /*1780*/  PLOP3.LUT P1, PT, PT, PT, UP3, 0x80, 0x8 ;  /* 0x000000000008781c */ /* 0x000fe20003f2f038 */
[----:B------:R-:W-:Y:S01]  /*1790*/  IMAD.MOV.U32 R12, RZ, RZ, 0x1 ;  /* 0x00000001ff0c7424 */ /* 0x000fe200078e00ff */
[----:B------:R-:W-:Y:S01]  /*17a0*/  USHF.L.U32 UR47, UR19, 0x7, URZ ;  /* 0x00000007132f7899 */ /* 0x000fe200080006ff */
[----:B------:R-:W-:Y:S01]  /*17b0*/  ISETP.NE.AND P2, PT, R0, RZ, P3 ;  /* 0x000000ff0000720c */ /* 0x000fe20001f45270 */
[----:B------:R-:W-:Y:S01]  /*17c0*/  UMOV UR7, 0x400 ;  /* 0x0000040000077882 */ /* 0x000fe20000000000 */
[----:B------:R-:W-:Y:S01]  /*17d0*/  UISETP.NE.AND UP1, UPT, UR13, URZ, UPT ;  /* 0x000000ff0d00728c */ /* 0x000fe2000bf25270 */
[----:B------:R-:W-:Y:S01]  /*17e0*/  PLOP3.LUT P1, PT, P1, PT, PT, 0x8, 0x80 ;  /* 0x000000000080781c */ /* 0x000fe20000f2e170 */
[----:B------:R-:W-:Y:S01]  /*17f0*/  USHF.L.U32 UR44, UR19, 0x5, URZ ;  /* 0x00000005132c7899 */ /* 0x000fe200080006ff */
[----:B------:R-:W-:Y:S01]  /*1800*/  CS2R R10, SRZ ;  /* 0x00000000000a7805 */ /* 0x000fe2000001ff00 */
[----:B------:R-:W-:Y:S01]  /*1810*/  ULOP3.LUT UR47, UR47, 0x80, URZ, 0xc0, !UPT ;  /* 0x000000802f2f7892 */ /* 0x000fe2000f8ec0ff */
[----:B------:R-:W-:Y:S01]  /*1820*/  IMAD.MOV.U32 R9, RZ, RZ, RZ ;  /* 0x000000ffff097224 */ /* 0x000fe200078e00ff */
[----:B------:R-:W3:Y:S01]  /*1830*/  LDCU UR39, c[0x0][0x370] ;  /* 0x00006e00ff2777ac */ /* 0x000ee20008000800 */
[----:B------:R-:W-:Y:S01]  /*1840*/  IMAD.MOV.U32 R8, RZ, RZ, 0x1 ;  /* 0x00000001ff087424 */ /* 0x000fe200078e00ff */
[----:B------:R-:W4:Y:S01]  /*1850*/  LDCU.64 UR26, c[0x0][0x348] ;  /* 0x00006900ff1a77ac */ /* 0x000f220008000a00 */
[----:B-1----:R-:W-:-:S02]  /*1860*/  UIADD3 UR5, UPT, UPT, UR6, 0x7f, URZ ;  /* 0x0000007f06057890 */ /* 0x002fc4000fffe0ff */
[----:B------:R-:W-:Y:S02]  /*1870*/  UIADD3 UR49, UPT, UPT, UR6, 0xfe, URZ ;  /* 0x000000fe06317890 */ /* 0x000fe4000fffe0ff */
[----:B------:R-:W-:Y:S02]  /*1880*/  USHF.R.S32.HI UR4, URZ, 0x1f, UR5 ;  /* 0x0000001fff047899 */ /* 0x000fe40008011405 */
[----:B--2---:R-:W-:Y:S02]  /*1890*/  ULEA UR13, UR8, UR7, 0x18 ;  /* 0x00000007080d7291 */ /* 0x004fe4000f8ec0ff */
[----:B------:R-:W-:Y:S02]  /*18a0*/  ULEA.HI UR4, UR4, UR5, URZ, 0x7 ;  /* 0x0000000504047291 */ /* 0x000fe4000f8f38ff */
[----:B------:R-:W-:Y:S02]  /*18b0*/  UIADD3 UR5, UPT, UPT, UR6, -0x1, URZ ;  /* 0xffffffff06057890 */ /* 0x000fe4000fffe0ff */
[----:B------:R-:W-:-:S02]  /*18c0*/  USHF.R.S32.HI UR42, URZ, 0x7, UR4 ;  /* 0x00000007ff2a7899 */ /* 0x000fc40008011404 */
[----:B------:R-:W-:Y:S02]  /*18d0*/  UISETP.GE.U32.AND UP2, UPT, UR5, -0xff, UPT ;  /* 0xffffff010500788c */ /* 0x000fe4000bf46070 */
[----:B------:R-:W-:Y:S01]  /*18e0*/  UISETP.LT.U32.AND UP0, UPT, UR42, 0x3, UPT ;  /* 0x000000032a00788c */ /* 0x000fe2000bf01070 */
[----:B------:R-:W1:Y:S03]  /*18f0*/  LDCU UR38, c[0x0][0x374] ;  /* 0x00006e80ff2677ac */ /* 0x000e660008000800 */
[----:B------:R-:W-:Y:S02]  /*1900*/  USEL UR41, UR42, 0x3, UP0 ;  /* 0x000000032a297887 */ /* 0x000fe40008000000 */
[----:B------:R-:W-:Y:S02]  /*1910*/  ULOP3.LUT UR44, UR44, 0x20, URZ, 0xc0, !UPT ;  /* 0x000000202c2c7892 */ /* 0x000fe4000f8ec0ff */
[----:B------:R-:W-:-:S02]  /*1920*/  UIADD3 UR4, UPT, UPT, UR41, -0x1, URZ ;  /* 0xffffffff29047890 */ /* 0x000fc4000fffe0ff */
[----:B------:R-:W-:Y:S02]  /*1930*/  @UP2 UIADD3 UR4, UPT, UPT, UR41, URZ, URZ ;  /* 0x000000ff29042290 */ /* 0x000fe4000fffe0ff */
[----:B------:R-:W-:Y:S02]  /*1940*/  USEL UR21, UR34, 0x2, UP1 ;  /* 0x0000000222157887 */ /* 0x000fe40008800000 */
[----:B------:R-:W-:Y:S02]  /*1950*/  UIADD3 UR30, UPT, UPT, UR13, 0x4400, UR28 ;  /* 0x000044000d1e7890 */ /* 0x000fe4000fffe01c */
[----:B------:R-:W-:Y:S02]  /*1960*/  ULEA.HI UR47, UR28, UR47, URZ, 0x19 ;  /* 0x0000002f1c2f7291 */ /* 0x000fe4000f8fc8ff */
[----:B------:R-:W-:Y:S02]  /*1970*/  UIADD3 UR48, UPT, UPT, UR42, -UR41, URZ ;  /* 0x800000292a307290 */ /* 0x000fe4000fffe0ff */
[----:B------:R-:W-:-:S02]  /*1980*/  UIADD3 UR29, UPT, UPT, UR4, 0x1, URZ ;  /* 0x00000001041d7890 */ /* 0x000fc4000fffe0ff */
[----:B------:R-:W-:Y:S01]  /*1990*/  UIADD3 UR43, UPT, UPT, -UR4, URZ, URZ ;  /* 0x000000ff042b7290 */ /* 0x000fe2000fffe1ff */
[----:B-1-34-:R-:W-:-:S11]  /*19a0*/  UMOV UR6, URZ ;  /* 0x000000ff00067c82 */ /* 0x01afd60008000000 */
.L_x_42:
[----:B------:R-:W1:Y:S02]  /*19b0*/  S2UR UR4, SR_CgaCtaId ;  /* 0x00000000000479c3 */ /* 0x000e640000008800 */
[----:B-1----:R-:W-:-:S09]  /*19c0*/  UISETP.NE.AND UP0, UPT, UR4, URZ, UPT ;  /* 0x000000ff0400728c */ /* 0x002fd2000bf05270 */
[----:B------:R-:W-:Y:S05]  /*19d0*/  BRA.U UP0, `(.L_x_23) ;  /* 0x0000000100287547 */ /* 0x000fea000b800000 */
[----:B------:R-:W-:Y:S02]  /*19e0*/  LEA R0, R9, UR13, 0x3 ;  /* 0x0000000d09007c11 */ /* 0x000fe4000f8e18ff */
[----:B------:R-:W-:-:S04]  /*19f0*/  SHF.L.U32 R2, R8, 0x1f, RZ ;  /* 0x0000001f08027819 */ /* 0x000fc800000006ff */
[----:B------:R-:W1:Y:S02]  /*1a00*/  SYNCS.PHASECHK.TRANS64.TRYWAIT P0, [R0+URZ+0xc0], R2 ;  /* 0x0000c002000075a7 */ /* 0x000e6400080011ff */
[----:B-1----:R-:W-:Y:S05]  /*1a10*/  @!P0 BRA `(.L_x_24) ;  /* 0x0000005800ec8947 */ /* 0x002fea0003800000 */
.L_x_112:
[----:B------:R-:W-:Y:S01]  /*1a20*/  VIADD R9, R9, 0x1 ;  /* 0x0000000109097836 */ /* 0x000fe20000000000 */
[----:B------:R1:W-:Y:S04]  /*1a30*/  SYNCS.ARRIVE.TRANS64.A1T0 RZ, [R0+URZ+0xb0], RZ ;  /* 0x0000b0ff00ff79a7 */ /* 0x0003e800081000ff */
[----:B------:R-:W-:-:S04]  /*1a40*/  ISETP.NE.AND P0, PT, R9, 0x2, PT ;  /* 0x000000020900780c */ /* 0x000fc80003f05270 */
[----:B------:R-:W-:Y:S02]  /*1a50*/  SEL R9, R9, RZ, P0 ;  /* 0x000000ff09097207 */ /* 0x000fe40000000000 */
[----:B-1----:R-:W-:-:S04]  /*1a60*/  SEL R0, RZ, 0x1, P0 ;  /* 0x00000001ff007807 */ /* 0x002fc80000000000 */
[----:B------:R-:W-:-:S07]  /*1a70*/  LOP3.LUT R8, R8, R0, RZ, 0x3c, !PT ;  /* 0x0000000008087212 */ /* 0x000fce00078e3cff */
.L_x_23:
[----:B------:R-:W-:Y:S01]  /*1a80*/  ULEA UR4, UR6, UR13, 0x3 ;  /* 0x0000000d06047291 */ /* 0x000fe2000f8e18ff */
[----:B------:R-:W-:Y:S01]  /*1a90*/  SHF.L.U32 R0, R12, 0x1f, RZ ;  /* 0x0000001f0c007819 */ /* 0x000fe200000006ff */
[----:B------:R-:W-:Y:S02]  /*1aa0*/  UISETP.GE.U32.AND UP0, UPT, UR49, 0xff, UPT ;  /* 0x000000ff3100788c */ /* 0x000fe4000bf06070 */
[----:B------:R-:W-:Y:S01]  /*1ab0*/  ULEA UR11, UR45, UR44, 0x6 ;  /* 0x0000002c2d0b7291 */ /* 0x000fe2000f8e30ff */
[----:B------:R-:W-:-:S04]  /*1ac0*/  UMOV UR7, URZ ;  /* 0x000000ff00077c82 */ /* 0x000fc80008000000 */
[----:B------:R1:W2:Y:S01]  /*1ad0*/  SYNCS.PHASECHK.TRANS64.TRYWAIT P0, [UR4+0x18], R0 ;  /* 0x00001800ff0075a7 */ /* 0x0002a20008001104 */
[----:B------:R-:W-:-:S04]  /*1ae0*/  ULEA.HI UR4, UR46, UR46, URZ, 0x1 ;  /* 0x0000002e2e047291 */ /* 0x000fc8000f8f08ff */
[----:B------:R-:W-:-:S04]  /*1af0*/  USHF.L.U32 UR4, UR4, 0x7, URZ ;  /* 0x0000000704047899 */ /* 0x000fc800080006ff */
[----:B------:R-:W-:-:S04]  /*1b00*/  ULOP3.LUT UR35, UR4, 0xffffff00, URZ, 0xc0, !UPT ;  /* 0xffffff0004237892 */ /* 0x000fc8000f8ec0ff */
[----:B------:R-:W-:Y:S01]  /*1b10*/  UIADD3 UR35, UPT, UPT, UR47, UR35, URZ ;  /* 0x000000232f237290 */ /* 0x000fe2000fffe0ff */
[----:B------:R-:W-:Y:S11]  /*1b20*/  BRA.U !UP0, `(.L_x_25) ;  /* 0x0000000108c47547 */ /* 0x000ff6000b800000 */
[----:B------:R-:W-:Y:S01]  /*1b30*/  UMOV UR16, UR43 ;  /* 0x0000002b00107c82 */ /* 0x000fe20008000000 */
[----:B------:R-:W-:Y:S01]  /*1b40*/  UMOV UR4, UR6 ;  /* 0x0000000600047c82 */ /* 0x000fe20008000000 */
[----:B------:R-:W-:-:S05]  /*1b50*/  UMOV UR34, URZ ;  /* 0x000000ff00227c82 */ /* 0x000fca0008000000 */
.L_x_31:
[----:B------:R-:W-:Y:S01]  /*1b60*/  ULEA UR33, UR4, UR13, 0x3 ;  /* 0x0000000d04217291 */ /* 0x000fe2000f8e18ff */
[----:B------:R-:W-:Y:S01]  /*1b70*/  @P3 MOV R2, 0xa000 ;  /* 0x0000a00000023802 */ /* 0x000fe20000000f00 */
[----:B--234-:R-:W-:Y:S10]  /*1b80*/  @P0 BRA `(.L_x_26) ;  /* 0x00000000000c0947 */ /* 0x01cff40003800000 */
[----:B------:R-:W-:-:S04]  /*1b90*/  SHF.L.U32 R3, R12, 0x1f, RZ ;  /* 0x0000001f0c037819 */ /* 0x000fc800000006ff */
[----:B------:R-:W2:Y:S02]  /*1ba0*/  SYNCS.PHASECHK.TRANS64.TRYWAIT P0, [UR33+0x18], R3 ;  /* 0x00001803ff0075a7 */ /* 0x000ea40008001121 */
[----:B--2---:R-:W-:Y:S05]  /*1bb0*/  @!P0 BRA `(.L_x_27) ;  /* 0x0000005800988947 */ /* 0x004fea0003800000 */
.L_x_26:
[----:B------:R2:W-:Y:S01]  /*1bc0*/  @P3 SYNCS.ARRIVE.TRANS64 RZ, [UR33], R2 ;  /* 0x00000002ffff39a7 */ /* 0x0005e20008000021 */
[----:B------:R-:W-:Y:S02]  /*1bd0*/  ULOP3.LUT UR5, UR21, 0x2, URZ, 0xfc, !UPT ;  /* 0x0000000215057892 */ /* 0x000fe4000f8efcff */
[----:B------:R-:W-:Y:S02]  /*1be0*/  UIADD3 UR16, UPT, UPT, UR16, 0x1, URZ ;  /* 0x0000000110107890 */ /* 0x000fe4000fffe0ff */
[----:B------:R-:W-:Y:S02]  /*1bf0*/  UISETP.NE.AND UP0, UPT, UR5, 0x2, UPT ;  /* 0x000000020500788c */ /* 0x000fe4000bf05270 */
[----:B------:R-:W-:-:S07]  /*1c00*/  UISETP.NE.AND UP2, UPT, UR16, 0x1, UPT ;  /* 0x000000011000788c */ /* 0x000fce000bf45270 */
[----:B------:R-:W-:Y:S05]  /*1c10*/  BRA.U UP0, `(.L_x_28) ;  /* 0x0000000100047547 */ /* 0x000fea000b800000 */
[----:B------:R-:W-:Y:S05]  /*1c20*/  BPT.TRAP 0x1 ;  /* 0x000000040000795c */ /* 0x000fea0000300000 */
.L_x_28:
[----:B------:R-:W-:Y:S04]  /*1c30*/  BSSY.RECONVERGENT B0, `(.L_x_29) ;  /* 0x0000003000007945 */ /* 0x000fe80003800200 */
[----:B------:R-:W-:Y:S05]  /*1c40*/  @!P2 BRA `(.L_x_30) ;  /* 0x000000000004a947 */ /* 0x000fea0003800000 */
[----:B------:R-:W-:Y:S05]  /*1c50*/  BPT.TRAP 0x1 ;  /* 0x000000040000795c */ /* 0x000fea0000300000 */
.L_x_30:
[----:B------:R-:W-:Y:S05]  /*1c60*/  BSYNC.RECONVERGENT B0 ;  /* 0x0000000000007941 */ /* 0x000fea0003800200 */
.L_x_29:
[----:B------:R-:W-:Y:S02]  /*1c70*/  UIADD3 UR5, UPT, UPT, UR4, 0x1, URZ ;  /* 0x0000000104057890 */ /* 0x000fe4000fffe0ff */
[----:B------:R-:W-:Y:S02]  /*1c80*/  ULEA UR32, UR4, UR28, 0xe ;  /* 0x0000001c04207291 */ /* 0x000fe4000f8e70ff */
[----:B------:R-:W-:Y:S02]  /*1c90*/  UISETP.NE.AND UP0, UPT, UR5, 0x3, UPT ;  /* 0x000000030500788c */ /* 0x000fe4000bf05270 */
[----:B------:R-:W-:Y:S02]  /*1ca0*/  UIADD3 UR14, UP1, UPT, UR26, 0x80, URZ ;  /* 0x000000801a0e7890 */ /* 0x000fe4000ff3e0ff */
[----:B------:R-:W-:Y:S02]  /*1cb0*/  USEL UR7, URZ, 0x1, UP0 ;  /* 0x00000001ff077887 */ /* 0x000fe40008000000 */
[----:B------:R-:W-:-:S02]  /*1cc0*/  USEL UR6, UR5, URZ, UP0 ;  /* 0x000000ff05067287 */ /* 0x000fc40008000000 */
[----:B------:R-:W-:Y:S02]  /*1cd0*/  ULEA UR8, UR4, UR13, 0xc ;  /* 0x0000000d04087291 */ /* 0x000fe4000f8e60ff */
[----:B------:R-:W-:Y:S01]  /*1ce0*/  ULEA UR5, UR6, UR13, 0x3 ;  /* 0x0000000d06057291 */ /* 0x000fe2000f8e18ff */
[----:B------:R-:W-:Y:S01]  /*1cf0*/  LOP3.LUT R12, R12, UR7, RZ, 0x3c, !PT ;  /* 0x000000070c0c7c12 */ /* 0x000fe2000f8e3cff */
[----:B------:R-:W-:Y:S02]  /*1d00*/  UIADD3 UR4, UP0, UPT, UR26, 0x180, URZ ;  /* 0x000001801a047890 */ /* 0x000fe4000ff1e0ff */
[----:B------:R-:W-:Y:S01]  /*1d10*/  ULOP3.LUT UR33, UR33, 0xfefffff8, URZ, 0xc0, !UPT ;  /* 0xfefffff821217892 */ /* 0x000fe2000f8ec0ff */
[----:B-1----:R-:W-:Y:S01]  /*1d20*/  SHF.L.U32 R0, R12, 0x1f, RZ ;  /* 0x0000001f0c007819 */ /* 0x002fe200000006ff */
[----:B------:R-:W-:Y:S02]  /*1d30*/  UIADD3.X UR15, UPT, UPT, URZ, UR27, URZ, UP1, !UPT ;  /* 0x0000001bff0f7290 */ /* 0x000fe40008ffe4ff */
[----:B------:R-:W-:Y:S01]  /*1d40*/  UIADD3 UR32, UPT, UPT, UR13, 0x4400, UR32 ;  /* 0x000044000d207890 */ /* 0x000fe2000fffe020 */
[----:B------:R3:W4:Y:S01]  /*1d50*/  SYNCS.PHASECHK.TRANS64.TRYWAIT P0, [UR5+0x18], R0 ;  /* 0x00001800ff0075a7 */ /* 0x0007220008001105 */
[----:B------:R-:W-:-:S02]  /*1d60*/  UPRMT UR7, URZ, 0x5410, UR24 ;  /* 0x00005410ff077896 */ /* 0x000fc40008000018 */
[----:B------:R-:W-:Y:S02]  /*1d70*/  UIADD3 UR8, UPT, UPT, UR8, 0x10400, URZ ;  /* 0x0001040008087890 */ /* 0x000fe4000fffe0ff */
[----:B------:R-:W-:Y:S01]  /*1d80*/  UIADD3.X UR5, UPT, UPT, URZ, UR27, URZ, UP0, !UPT ;  /* 0x0000001bff057290 */ /* 0x000fe200087fe4ff */
[----:B------:R-:W-:Y:S01]  /*1d90*/  UMOV UR18, 0x0 ;  /* 0x0000000000127882 */ /* 0x000fe20000000000 */
[----:B------:R-:W-:Y:S01]  /*1da0*/  UMOV UR19, 0x10000000 ;  /* 0x1000000000137882 */ /* 0x000fe20000000000 */
[----:B------:R-:W-:Y:S01]  /*1db0*/  UMOV UR10, UR34 ;  /* 0x00000022000a7c82 */ /* 0x000fe20008000000 */
[----:B------:R-:W-:Y:S01]  /*1dc0*/  UMOV UR12, UR36 ;  /* 0x00000024000c7c82 */ /* 0x000fe20008000000 */
[----:B------:R-:W-:Y:S01]  /*1dd0*/  UMOV UR9, UR33 ;  /* 0x0000002100097c82 */ /* 0x000fe20008000000 */
[----:B------:R1:W-:Y:S03]  /*1de0*/  UTMALDG.3D.MULTICAST.2CTA [UR32], [UR14], UR7, desc[UR18] ;  /* 0x000012200e0073b4 */ /* 0x0003e60008211807 */
[----:B------:R2:W-:Y:S01]  /*1df0*/  UTMALDG.3D.2CTA [UR8], [UR4], desc[UR18] ;  /* 0x00001208040075b4 */ /* 0x0005e20008211000 */
[----:B-1----:R-:W-:Y:S01]  /*1e00*/  UIADD3 UR34, UPT, UPT, UR34, 0x80, URZ ;  /* 0x0000008022227890 */ /* 0x002fe2000fffe0ff */
[----:B------:R-:W-:Y:S01]  /*1e10*/  UMOV UR7, UR29 ;  /* 0x0000001d00077c82 */ /* 0x000fe20008000000 */
[----:B--2---:R-:W-:Y:S01]  /*1e20*/  UMOV UR4, UR6 ;  /* 0x0000000600047c82 */ /* 0x004fe20008000000 */
[----:B------:R-:W-:Y:S09]  /*1e30*/  BRA.U UP2, `(.L_x_31) ;  /* 0xfffffffd02487547 */ /* 0x000ff2000b83ffff */
.L_x_25:
[----:B------:R-:W-:Y:S01]  /*1e40*/  ULEA UR4, UR6, UR13, 0x3 ;  /* 0x0000000d06047291 */ /* 0x000fe2000f8e18ff */
[----:B-1-3--:R-:W-:Y:S01]  /*1e50*/  SHF.L.U32 R0, R12, 0x1f, RZ ;  /* 0x0000001f0c007819 */ /* 0x00afe200000006ff */
[----:B------:R-:W-:Y:S01]  /*1e60*/  @!P1 SYNCS.ARRIVE.TRANS64.A1T0 RZ, [UR13+0x48], RZ ;  /* 0x000048ffffff99a7 */ /* 0x000fe2000810000d */
[----:B------:R-:W-:-:S06]  /*1e70*/  UISETP.GT.AND UP0, UPT, UR42, UR41, UPT ;  /* 0x000000292a00728c */ /* 0x000fcc000bf04270 */
[----:B--2-4-:R1:W2:Y:S03]  /*1e80*/  SYNCS.PHASECHK.TRANS64.TRYWAIT P0, [UR4+0x18], R0 ;  /* 0x00001800ff0075a7 */ /* 0x0142a60008001104 */
[----:B------:R-:W-:Y:S05]  /*1e90*/  BRA.U !UP0, `(.L_x_32) ;  /* 0x0000000108c07547 */ /* 0x000fea000b800000 */
[----:B------:R-:W-:Y:S01]  /*1ea0*/  UIADD3 UR25, UPT, UPT, UR48, UR7, URZ ;  /* 0x0000000730197290 */ /* 0x000fe2000fffe0ff */
[----:B------:R-:W-:-:S11]  /*1eb0*/  UMOV UR4, UR6 ;  /* 0x0000000600047c82 */ /* 0x000fd60008000000 */
.L_x_38:
[----:B------:R-:W-:Y:S01]  /*1ec0*/  ULEA UR17, UR4, UR13, 0x3 ;  /* 0x0000000d04117291 */ /* 0x000fe2000f8e18ff */
[----:B--2---:R-:W-:Y:S01]  /*1ed0*/  @P3 MOV R2, 0xa000 ;  /* 0x0000a00000023802 */ /* 0x004fe20000000f00 */
[----:B--2-4-:R-:W-:Y:S10]  /*1ee0*/  @P0 BRA `(.L_x_33) ;  /* 0x00000000000c0947 */ /* 0x014ff40003800000 */
[----:B------:R-:W-:-:S04]  /*1ef0*/  SHF.L.U32 R3, R12, 0x1f, RZ ;  /* 0x0000001f0c037819 */ /* 0x000fc800000006ff */
[----:B------:R-:W2:Y:S02]  /*1f00*/  SYNCS.PHASECHK.TRANS64.TRYWAIT P0, [UR17+0x18], R3 ;  /* 0x00001803ff0075a7 */ /* 0x000ea40008001111 */
[----:B--2---:R-:W-:Y:S05]  /*1f10*/  @!P0 BRA `(.L_x_34) ;  /* 0x0000005400d88947 */ /* 0x004fea0003800000 */
.L_x_33:
[----:B------:R2:W-:Y:S01]  /*1f20*/  @P3 SYNCS.ARRIVE.TRANS64 RZ, [UR17], R2 ;  /* 0x00000002ffff39a7 */ /* 0x0005e20008000011 */
[----:B------:R-:W-:-:S04]  /*1f30*/  ULOP3.LUT UR5, UR21, 0x2, URZ, 0xfc, !UPT ;  /* 0x0000000215057892 */ /* 0x000fc8000f8efcff */
[----:B------:R-:W-:-:S09]  /*1f40*/  UISETP.NE.AND UP0, UPT, UR5, 0x2, UPT ;  /* 0x000000020500788c */ /* 0x000fd2000bf05270 */
[----:B------:R-:W-:Y:S05]  /*1f50*/  BRA.U UP0, `(.L_x_35) ;  /* 0x0000000100047547 */ /* 0x000fea000b800000 */
[----:B------:R-:W-:Y:S05]  /*1f60*/  BPT.TRAP 0x1 ;  /* 0x000000040000795c */ /* 0x000fea0000300000 */
.L_x_35:
[----:B------:R-:W-:Y:S04]  /*1f70*/  BSSY.RECONVERGENT B0, `(.L_x_36) ;  /* 0x0000003000007945 */ /* 0x000fe80003800200 */
[----:B------:R-:W-:Y:S05]  /*1f80*/  @!P2 BRA `(.L_x_37) ;  /* 0x000000000004a947 */ /* 0x000fea0003800000 */
[----:B------:R-:W-:Y:S05]  /*1f90*/  BPT.TRAP 0x1 ;  /* 0x000000040000795c */ /* 0x000fea0000300000 */
.L_x_37:
[----:B------:R-:W-:Y:S05]  /*1fa0*/  BSYNC.RECONVERGENT B0 ;  /* 0x0000000000007941 */ /* 0x000fea0003800200 */
.L_x_36:
[----:B------:R-:W-:Y:S02]  /*1fb0*/  UIADD3 UR5, UPT, UPT, UR4, 0x1, URZ ;  /* 0x0000000104057890 */ /* 0x000fe4000fffe0ff */
[----:B------:R-:W-:Y:S02]  /*1fc0*/  UIADD3 UR14, UP1, UPT, UR26, 0x80, URZ ;  /* 0x000000801a0e7890 */ /* 0x000fe4000ff3e0ff */
[----:B------:R-:W-:Y:S02]  /*1fd0*/  UISETP.NE.AND UP0, UPT, UR5, 0x3, UPT ;  /* 0x000000030500788c */ /* 0x000fe4000bf05270 */
[----:B------:R-:W-:Y:S02]  /*1fe0*/  ULEA UR16, UR4, UR30, 0xe ;  /* 0x0000001e04107291 */ /* 0x000fe4000f8e70ff */
[----:B------:R-:W-:Y:S02]  /*1ff0*/  USEL UR8, URZ, 0x1, UP0 ;  /* 0x00000001ff087887 */ /* 0x000fe40008000000 */
[----:B------:R-:W-:-:S02]  /*2000*/  USEL UR6, UR5, URZ, UP0 ;  /* 0x000000ff05067287 */ /* 0x000fc40008000000 */
[----:B------:R-:W-:Y:S02]  /*2010*/  UIADD3 UR22, UP0, UPT, UR26, 0x180, URZ ;  /* 0x000001801a167890 */ /* 0x000fe4000ff1e0ff */
[----:B------:R-:W-:Y:S01]  /*2020*/  LOP3.LUT R12, R12, UR8, RZ, 0x3c, !PT ;  /* 0x000000080c0c7c12 */ /* 0x000fe2000f8e3cff */
[----:B------:R-:W-:Y:S02]  /*2030*/  ULEA UR8, UR4, UR13, 0xc ;  /* 0x0000000d04087291 */ /* 0x000fe4000f8e60ff */
[----:B------:R-:W-:Y:S01]  /*2040*/  ULEA UR5, UR6, UR13, 0x3 ;  /* 0x0000000d06057291 */ /* 0x000fe2000f8e18ff */
[----:B-1----:R-:W-:Y:S01]  /*2050*/  SHF.L.U32 R0, R12, 0x1f, RZ ;  /* 0x0000001f0c007819 */ /* 0x002fe200000006ff */
[----:B------:R-:W-:Y:S02]  /*2060*/  USHF.L.U32 UR18, UR7, 0x7, URZ ;  /* 0x0000000707127899 */ /* 0x000fe400080006ff */
[----:B------:R-:W-:Y:S02]  /*2070*/  ULOP3.LUT UR17, UR17, 0xfefffff8, URZ, 0xc0, !UPT ;  /* 0xfefffff811117892 */ /* 0x000fe4000f8ec0ff */
[----:B------:R-:W-:-:S02]  /*2080*/  UIADD3.X UR15, UPT, UPT, URZ, UR27, URZ, UP1, !UPT ;  /* 0x0000001bff0f7290 */ /* 0x000fc40008ffe4ff */
[----:B------:R-:W-:Y:S01]  /*2090*/  UPRMT UR4, URZ, 0x5410, UR24 ;  /* 0x00005410ff047896 */ /* 0x000fe20008000018 */
[----:B------:R3:W4:Y:S01]  /*20a0*/  SYNCS.PHASECHK.TRANS64.TRYWAIT P0, [UR5+0x18], R0 ;  /* 0x00001800ff0075a7 */ /* 0x0007220008001105 */
[----:B------:R-:W-:Y:S02]  /*20b0*/  UIADD3 UR8, UPT, UPT, UR8, 0x10400, URZ ;  /* 0x0001040008087890 */ /* 0x000fe4000fffe0ff */
[----:B------:R-:W-:Y:S01]  /*20c0*/  UIADD3.X UR23, UPT, UPT, URZ, UR27, URZ, UP0, !UPT ;  /* 0x0000001bff177290 */ /* 0x000fe200087fe4ff */
[----:B------:R-:W-:Y:S01]  /*20d0*/  UMOV UR32, 0x0 ;  /* 0x0000000000207882 */ /* 0x000fe20000000000 */
[----:B------:R-:W-:Y:S01]  /*20e0*/  UMOV UR33, 0x10000000 ;  /* 0x1000000000217882 */ /* 0x000fe20000000000 */
[----:B------:R-:W-:Y:S01]  /*20f0*/  UMOV UR19, UR35 ;  /* 0x0000002300137c82 */ /* 0x000fe20008000000 */
[----:B------:R-:W-:Y:S01]  /*2100*/  UMOV UR20, UR36 ;  /* 0x0000002400147c82 */ /* 0x000fe20008000000 */
[----:B------:R-:W-:Y:S01]  /*2110*/  UMOV UR12, UR36 ;  /* 0x00000024000c7c82 */ /* 0x000fe20008000000 */
[----:B------:R-:W-:Y:S01]  /*2120*/  UMOV UR9, UR17 ;  /* 0x0000001100097c82 */ /* 0x000fe20008000000 */
[----:B------:R-:W-:Y:S01]  /*2130*/  UMOV UR10, UR18 ;  /* 0x00000012000a7c82 */ /* 0x000fe20008000000 */
[----:B------:R1:W-:Y:S01]  /*2140*/  UTMALDG.3D.MULTICAST.2CTA [UR16], [UR14], UR4, desc[UR32] ;  /* 0x000020100e0073b4 */ /* 0x0003e20008211804 */
[----:B------:R-:W-:-:S04]  /*2150*/  UIADD3 UR7, UPT, UPT, UR7, 0x1, URZ ;  /* 0x0000000107077890 */ /* 0x000fc8000fffe0ff */
[----:B------:R-:W-:Y:S01]  /*2160*/  UISETP.NE.AND UP0, UPT, UR7, UR25, UPT ;  /* 0x000000190700728c */ /* 0x000fe2000bf05270 */
[----:B------:R3:W-:Y:S01]  /*2170*/  UTMALDG.3D.2CTA [UR8], [UR22], desc[UR32] ;  /* 0x00002008160075b4 */ /* 0x0007e20008211000 */
[----:B-1----:R-:W-:-:S07]  /*2180*/  UMOV UR4, UR6 ;  /* 0x0000000600047c82 */ /* 0x002fce0008000000 */
[----:B---3--:R-:W-:Y:S05]  /*2190*/  BRA.U UP0, `(.L_x_38) ;  /* 0xfffffffd00487547 */ /* 0x008fea000b83ffff */
.L_x_32:
[C---:B------:R-:W-:Y:S01]  /*21a0*/  LEA R3, R11.reuse, UR13, 0x3 ;  /* 0x0000000d0b037c11 */ /* 0x040fe2000f8e18ff */
[----:B------:R-:W-:Y:S01]  /*21b0*/  NOP ;  /* 0x0000000000007918 */ /* 0x000fe20000000000 */
[----:B-1----:R-:W-:Y:S02]  /*21c0*/  SHF.L.U32 R0, R10, 0x1f, RZ ;  /* 0x0000001f0a007819 */ /* 0x002fe400000006ff */
[----:B------:R-:W-:Y:S02]  /*21d0*/  LEA R4, R11, UR13, 0x4 ;  /* 0x0000000d0b047c11 */ /* 0x000fe4000f8e20ff */
[----:B--2-4-:R-:W1:Y:S02]  /*21e0*/  SYNCS.PHASECHK.TRANS64.TRYWAIT P0, [R3+URZ+0x50], R0 ;  /* 0x00005000030075a7 */ /* 0x014e6400080011ff */
[----:B-1----:R-:W-:Y:S05]  /*21f0*/  @!P0 BRA `(.L_x_39) ;  /* 0x0000005400388947 */ /* 0x002fea0003800000 */
.L_x_115:
[----:B------:R-:W2:Y:S01]  /*2200*/  LDS.128 R4, [R4+0xe0] ;  /* 0x0000e00004047984 */ /* 0x000ea20000000c00 */
[----:B------:R-:W-:Y:S01]  /*2210*/  UISETP.GE.AND UP0, UPT, UR40, 0x1, UPT ;  /* 0x000000012800788c */ /* 0x000fe2000bf06270 */
[----:B------:R-:W-:Y:S01]  /*2220*/  @!PT LDS RZ, [RZ] ;  /* 0x00000000fffff984 */ /* 0x000fe20000000800 */
[----:B------:R-:W-:Y:S01]  /*2230*/  @!PT LDS RZ, [RZ] ;  /* 0x00000000fffff984 */ /* 0x000fe20000000800 */
[----:B------:R-:W-:Y:S01]  /*2240*/  @!PT LDS RZ, [RZ] ;  /* 0x00000000fffff984 */ /* 0x000fe20000000800 */
[----:B------:R-:W-:Y:S01]  /*2250*/  @!PT LDS RZ, [RZ] ;  /* 0x00000000fffff984 */ /* 0x000fe20000000800 */
[----:B------:R3:W-:Y:S06]  /*2260*/  MEMBAR.ALL.CTA ;  /* 0x0000000000007992 */ /* 0x0007ec0000008000 */
[----:B---3--:R-:W3:Y:S01]  /*2270*/  FENCE.VIEW.ASYNC.S ;  /* 0x00000000000073c6 */ /* 0x008ee20000000000 */
[----:B--2---:R-:W-:-:S13]  /*2280*/  LOP3.LUT P0, RZ, R6, 0x1, RZ, 0xc0, !PT ;  /* 0x0000000106ff7812 */ /* 0x004fda000780c0ff */
[----:B---3--:R-:W-:Y:S01]  /*2290*/  VOTEU.ANY UP1, P0 ;  /* 0x0000000000ff7886 */ /* 0x008fe20000020100 */
[----:B------:R-:W-:-:S13]  /*22a0*/  PLOP3.LUT P0, PT, PT, PT, UP1, 0x80, 0x8 ;  /* 0x000000000008781c */ /* 0x000fda0003f0f018 */
[----:B-1----:R-:W-:Y:S02]  /*22b0*/  @P0 LOP3.LUT R0, R5, 0xffff, RZ, 0xc0, !PT ;  /* 0x0000ffff05000812 */ /* 0x002fe400078ec0ff */
[----:B------:R-:W-:Y:S02]  /*22c0*/  @P0 MOV R2, R4 ;  /* 0x0000000400020202 */ /* 0x000fe40000000f00 */
[----:B------:R-:W-:Y:S01]  /*22d0*/  @P0 R2UR UR5, R0 ;  /* 0x00000000000502ca */ /* 0x000fe200000e0000 */
[----:B------:R-:W-:Y:S01]  /*22e0*/  VIADD R0, R3, 0x60 ;  /* 0x0000006003007836 */ /* 0x000fe20000000000 */
[----:B------:R-:W-:Y:S02]  /*22f0*/  @P0 SHF.R.U32.HI R4, RZ, 0x10, R5 ;  /* 0x00000010ff040819 */ /* 0x000fe40000011605 */
[----:B------:R-:W-:Y:S02]  /*2300*/  @P0 R2UR UR7, R2 ;  /* 0x00000000020702ca */ /* 0x000fe400000e0000 */
[----:B------:R-:W-:-:S02]  /*2310*/  PRMT R0, RZ, 0x654, R0 ;  /* 0x00000654ff007816 */ /* 0x000fc40000000000 */
[----:B------:R-:W-:Y:S02]  /*2320*/  @P0 R2UR UR4, R4 ;  /* 0x00000000040402ca */ /* 0x000fe400000e0000 */
[----:B------:R1:W-:Y:S03]  /*2330*/  SYNCS.ARRIVE.TRANS64.RED.A1T0 RZ, [R0+URZ], RZ ;  /* 0x000000ff00ff79a7 */ /* 0x0003e600081004ff */
[----:B------:R-:W-:-:S04]  /*2340*/  @UP1 UMOV UR31, UR5 ;  /* 0x00000005001f1c82 */ /* 0x000fc80008000000 */
[----:B------:R-:W-:-:S04]  /*2350*/  @UP1 UMOV UR37, UR7 ;  /* 0x0000000700251c82 */ /* 0x000fc80008000000 */
[----:B------:R-:W-:Y:S01]  /*2360*/  @UP1 UMOV UR36, UR4 ;  /* 0x0000000400241c82 */ /* 0x000fe20008000000 */
[----:B------:R-:W-:Y:S05]  /*2370*/  BRA.U !UP0, `(.L_x_40) ;  /* 0x0000000108d47547 */ /* 0x000fea000b800000 */
[----:B------:R-:W2:Y:S01]  /*2380*/  LDCU.128 UR16, c[0x0][0xb10] ;  /* 0x00016200ff1077ac */ /* 0x000ea20008000c00 */
[----:B------:R-:W3:Y:S01]  /*2390*/  LDCU UR12, c[0x0][0xb20] ;  /* 0x00016400ff0c77ac */ /* 0x000ee20008000800 */
[----:B------:R-:W4:Y:S01]  /*23a0*/  LDCU UR20, c[0x0][0xb0c] ;  /* 0x00016180ff1477ac */ /* 0x000f220008000800 */
[----:B------:R-:W1:Y:S01]  /*23b0*/  LDCU.64 UR8, c[0x0][0xb28] ;  /* 0x00016500ff0877ac */ /* 0x000e620008000a00 */
[----:B------:R-:W-:Y:S02]  /*23c0*/  UISETP.NE.AND UP3, UPT, UR40, 0x1, UPT ;  /* 0x000000012800788c */ /* 0x000fe4000bf65270 */
[----:B--2---:R-:W-:Y:S02]  /*23d0*/  UIMAD.WIDE.U32 UR10, UR38, UR19, URZ ;  /* 0x00000013260a72a5 */ /* 0x004fe4000f8e00ff */
[----:B------:R-:W-:Y:S02]  /*23e0*/  UIMAD.WIDE.U32 UR4, UR39, UR16, URZ ;  /* 0x00000010270472a5 */ /* 0x000fe4000f8e00ff */
[----:B------:R-:W-:-:S02]  /*23f0*/  UISETP.NE.AND UP0, UPT, UR18, 0x1, UPT ;  /* 0x000000011200788c */ /* 0x000fc4000bf05270 */
[----:B------:R-:W-:Y:S01]  /*2400*/  UIMAD.WIDE.U32 UR22, UR31, UR19, URZ ;  /* 0x000000131f1672a5 */ /* 0x000fe2000f8e00ff */
[----:B------:R-:W-:Y:S02]  /*2410*/  UMOV UR10, UR11 ;  /* 0x0000000b000a7c82 */ /* 0x000fe40008000000 */
[----:B------:R-:W-:Y:S01]  /*2420*/  UMOV UR4, UR5 ;  /* 0x0000000500047c82 */ /* 0x000fe20008000000 */
[----:B---3--:R-:W-:Y:S02]  /*2430*/  USHF.R.U32.HI UR10, URZ, UR12, UR10 ;  /* 0x0000000cff0a7299 */ /* 0x008fe4000801160a */
[----:B----4-:R-:W-:Y:S02]  /*2440*/  UISETP.NE.AND UP2, UPT, UR20, 0x1, UPT ;  /* 0x000000011400788c */ /* 0x010fe4000bf45270 */
[----:B------:R-:W-:Y:S02]  /*2450*/  USHF.R.U32.HI UR4, URZ, UR17, UR4 ;  /* 0x00000011ff047299 */ /* 0x000fe40008011604 */
[----:B------:R-:W-:-:S02]  /*2460*/  USEL UR5, UR38, UR10, !UP0 ;  /* 0x0000000a26057287 */ /* 0x000fc4000c000000 */
[----:B------:R-:W-:Y:S02]  /*2470*/  USEL UR7, UR39, UR4, !UP2 ;  /* 0x0000000427077287 */ /* 0x000fe4000d000000 */
[----:B-1----:R-:W-:Y:S01]  /*2480*/  UIMAD.WIDE.U32 UR10, UR5, UR8, URZ ;  /* 0x00000008050a72a5 */ /* 0x002fe2000f8e00ff */
[----:B------:R-:W-:Y:S01]  /*2490*/  UMOV UR4, UR23 ;  /* 0x0000001700047c82 */ /* 0x000fe20008000000 */
[----:B------:R-:W-:Y:S02]  /*24a0*/  UIMAD.WIDE.U32 UR14, UR37, UR16, URZ ;  /* 0x00000010250e72a5 */ /* 0x000fe4000f8e00ff */
[----:B------:R-:W-:-:S03]  /*24b0*/  UIMAD.WIDE.U32 UR22, UR7, UR8, URZ ;  /* 0x00000008071672a5 */ /* 0x000fc6000f8e00ff */
[----:B------:R-:W-:Y:S01]  /*24c0*/  UMOV UR10, UR11 ;  /* 0x0000000b000a7c82 */ /* 0x000fe20008000000 */
[----:B------:R-:W-:Y:S02]  /*24d0*/  USHF.R.U32.HI UR4, URZ, UR12, UR4 ;  /* 0x0000000cff047299 */ /* 0x000fe40008011604 */
[----:B------:R-:W-:Y:S01]  /*24e0*/  @UP3 USHF.R.U32.HI UR5, URZ, UR9, UR10 ;  /* 0x00000009ff053299 */ /* 0x000fe2000801160a */
[----:B------:R-:W-:Y:S01]  /*24f0*/  UMOV UR14, UR15 ;  /* 0x0000000f000e7c82 */ /* 0x000fe20008000000 */
[----:B------:R-:W-:Y:S01]  /*2500*/  UMOV UR22, UR23 ;  /* 0x0000001700167c82 */ /* 0x000fe20008000000 */
[----:B------:R-:W-:Y:S02]  /*2510*/  USHF.R.U32.HI UR17, URZ, UR17, UR14 ;  /* 0x00000011ff117299 */ /* 0x000fe4000801160e */
[----:B------:R-:W-:Y:S02]  /*2520*/  USEL UR4, UR31, UR4, !UP0 ;  /* 0x000000041f047287 */ /* 0x000fe4000c000000 */
[----:B------:R-:W-:-:S02]  /*2530*/  @UP3 USHF.R.U32.HI UR7, URZ, UR9, UR22 ;  /* 0x00000009ff073299 */ /* 0x000fc40008011616 */
[----:B------:R-:W-:Y:S02]  /*2540*/  UIMAD UR10, UR40, UR5, URZ ;  /* 0x00000005280a72a4 */ /* 0x000fe4000f8e02ff */
[----:B------:R-:W-:Y:S02]  /*2550*/  USEL UR5, UR37, UR17, !UP2 ;  /* 0x0000001125057287 */ /* 0x000fe4000d000000 */
[----:B------:R-:W-:Y:S02]  /*2560*/  UIMAD UR12, UR40, UR7, URZ ;  /* 0x00000007280c72a4 */ /* 0x000fe4000f8e02ff */
[----:B------:R-:W-:Y:S02]  /*2570*/  UISETP.GE.AND UP0, UPT, UR4, UR10, UPT ;  /* 0x0000000a0400728c */ /* 0x000fe4000bf06270 */
[----:B------:R-:W-:Y:S02]  /*2580*/  UIMAD.WIDE.U32 UR10, UR4, UR8, URZ ;  /* 0x00000008040a72a5 */ /* 0x000fe4000f8e00ff */
[----:B------:R-:W-:-:S02]  /*2590*/  UISETP.GE.OR UP0, UPT, UR5, UR12, UP0 ;  /* 0x0000000c0500728c */ /* 0x000fc40008706670 */
[----:B------:R-:W-:Y:S02]  /*25a0*/  UIMAD.WIDE.U32 UR14, UR5, UR8, URZ ;  /* 0x00000008050e72a5 */ /* 0x000fe4000f8e00ff */
[----:B------:R-:W-:Y:S01]  /*25b0*/  UIADD3 UR12, UPT, UPT, -UR5, URZ, URZ ;  /* 0x000000ff050c7290 */ /* 0x000fe2000fffe1ff */
[----:B------:R-:W-:Y:S01]  /*25c0*/  UMOV UR10, UR11 ;  /* 0x0000000b000a7c82 */ /* 0x000fe20008000000 */
[----:B------:R-:W-:Y:S02]  /*25d0*/  UIADD3 UR11, UPT, UPT, -UR4, URZ, URZ ;  /* 0x000000ff040b7290 */ /* 0x000fe4000fffe1ff */
[----:B------:R-:W-:-:S03]  /*25e0*/  USHF.R.U32.HI UR10, URZ, UR9, UR10 ;  /* 0x00000009ff0a7299 */ /* 0x000fc6000801160a */
[----:B------:R-:W-:Y:S01]  /*25f0*/  @!UP0 UMOV UR8, UR15 ;  /* 0x0000000f00088c82 */ /* 0x000fe20008000000 */
[----:B------:R-:W-:Y:S02]  /*2600*/  UIMAD UR11, UR18, UR11, UR31 ;  /* 0x0000000b120b72a4 */ /* 0x000fe4000f8e021f */
[----:B------:R-:W-:Y:S02]  /*2610*/  USEL UR10, UR4, UR10, !UP3 ;  /* 0x0000000a040a7287 */ /* 0x000fe4000d800000 */
[----:B------:R-:W-:Y:S02]  /*2620*/  @!UP0 USHF.R.U32.HI UR8, URZ, UR9, UR8 ;  /* 0x00000009ff088299 */ /* 0x000fe40008011608 */
[----:B------:R-:W-:Y:S02]  /*2630*/  UIADD3 UR9, UPT, UPT, -UR10, URZ, URZ ;  /* 0x000000ff0a097290 */ /* 0x000fe4000fffe1ff */
[----:B------:R-:W-:Y:S02]  /*2640*/  @!UP0 USEL UR8, UR5, UR8, !UP3 ;  /* 0x0000000805088287 */ /* 0x000fe4000d800000 */
[----:B------:R-:W-:-:S02]  /*2650*/  UIMAD UR9, UR40, UR9, UR4 ;  /* 0x00000009280972a4 */ /* 0x000fc4000f8e0204 */
[----:B------:R-:W-:Y:S02]  /*2660*/  @!UP0 UIADD3 UR10, UPT, UPT, UR10, -UR8, URZ ;  /* 0x800000080a0a8290 */ /* 0x000fe4000fffe0ff */
[----:B------:R-:W-:Y:S02]  /*2670*/  @!UP0 UIMAD UR8, UR9, UR7, UR8 ;  /* 0x00000007090882a4 */ /* 0x000fe4000f8e0208 */
[----:B------:R-:W-:Y:S02]  /*2680*/  @!UP0 UIMAD UR4, UR40, UR10, UR5 ;  /* 0x0000000a280482a4 */ /* 0x000fe4000f8e0205 */
[----:B------:R-:W-:Y:S02]  /*2690*/  UIMAD UR7, UR20, UR12, UR37 ;  /* 0x0000000c140772a4 */ /* 0x000fe4000f8e0225 */
[----:B------:R-:W-:Y:S01]  /*26a0*/  UIMAD UR31, UR4, UR18, UR11 ;  /* 0x00000012041f72a4 */ /* 0x000fe2000f8e020b */
[----:B------:R-:W-:Y:S02]  /*26b0*/  @!UP0 UMOV UR5, UR8 ;  /* 0x0000000800058c82 */ /* 0x000fe40008000000 */
[----:B------:R-:W-:-:S12]  /*26c0*/  UIMAD UR37, UR5, UR20, UR7 ;  /* 0x00000014052572a4 */ /* 0x000fd8000f8e0207 */
.L_x_40:
[----:B------:R-:W2:Y:S02]  /*26d0*/  LDCU UR4, c[0x0][0xb30] ;  /* 0x00016600ff0477ac */ /* 0x000ea40008000800 */
[----:B--2---:R-:W-:-:S09]  /*26e0*/  UISETP.NE.AND UP0, UPT, UR4, 0x1, UPT ;  /* 0x000000010400788c */ /* 0x004fd2000bf05270 */
[----:B------:R-:W-:Y:S05]  /*26f0*/  BRA.U UP0, `(.L_x_41) ;  /* 0x0000000100447547 */ /* 0x000fea000b800000 */
[----:B------:R-:W2:Y:S01]  /*2700*/  LDCU.128 UR16, c[0x0][0xb10] ;  /* 0x00016200ff1077ac */ /* 0x000ea20008000c00 */
[----:B------:R-:W3:Y:S01]  /*2710*/  LDCU UR10, c[0x0][0xb0c] ;  /* 0x00016180ff0a77ac */ /* 0x000ee20008000800 */
[----:B------:R-:W4:Y:S01]  /*2720*/  LDCU UR7, c[0x0][0xb20] ;  /* 0x00016400ff0777ac */ /* 0x000f220008000800 */
[----:B--2---:R-:W-:Y:S02]  /*2730*/  UIMAD.WIDE.U32 UR8, UR37, UR16, URZ ;  /* 0x00000010250872a5 */ /* 0x004fe4000f8e00ff */
[----:B------:R-:W-:Y:S02]  /*2740*/  UIMAD.WIDE.U32 UR4, UR31, UR19, URZ ;  /* 0x000000131f0472a5 */ /* 0x000fe4000f8e00ff */
[----:B---3--:R-:W-:Y:S02]  /*2750*/  UISETP.NE.AND UP2, UPT, UR10, 0x1, UPT ;  /* 0x000000010a00788c */ /* 0x008fe4000bf45270 */
[----:B------:R-:W-:Y:S01]  /*2760*/  UISETP.NE.AND UP0, UPT, UR18, 0x1, UPT ;  /* 0x000000011200788c */ /* 0x000fe2000bf05270 */
[----:B------:R-:W-:-:S02]  /*2770*/  UMOV UR8, UR9 ;  /* 0x0000000900087c82 */ /* 0x000fc40008000000 */
[----:B------:R-:W-:Y:S01]  /*2780*/  UMOV UR4, UR5 ;  /* 0x0000000500047c82 */ /* 0x000fe20008000000 */
[----:B------:R-:W-:Y:S02]  /*2790*/  USHF.R.U32.HI UR17, URZ, UR17, UR8 ;  /* 0x00000011ff117299 */ /* 0x000fe40008011608 */
[----:B----4-:R-:W-:Y:S02]  /*27a0*/  USHF.R.U32.HI UR4, URZ, UR7, UR4 ;  /* 0x00000007ff047299 */ /* 0x010fe40008011604 */
[----:B------:R-:W-:Y:S02]  /*27b0*/  USEL UR5, UR37, UR17, !UP2 ;  /* 0x0000001125057287 */ /* 0x000fe4000d000000 */
[----:B------:R-:W-:-:S04]  /*27c0*/  USEL UR4, UR31, UR4, !UP0 ;  /* 0x000000041f047287 */ /* 0x000fc8000c000000 */
[----:B------:R-:W-:Y:S02]  /*27d0*/  UIADD3 UR7, UPT, UPT, UR5, -UR4, URZ ;  /* 0x8000000405077290 */ /* 0x000fe4000fffe0ff */
[----:B------:R-:W-:Y:S02]  /*27e0*/  UIADD3 UR4, UPT, UPT, -UR5, UR4, URZ ;  /* 0x0000000405047290 */ /* 0x000fe4000fffe1ff */
[----:B------:R-:W-:Y:S02]  /*27f0*/  UIMAD UR31, UR7, UR18, UR31 ;  /* 0x00000012071f72a4 */ /* 0x000fe4000f8e021f */
[----:B------:R-:W-:-:S12]  /*2800*/  UIMAD UR37, UR4, UR10, UR37 ;  /* 0x0000000a042572a4 */ /* 0x000fd8000f8e0225 */
.L_x_41:
[----:B------:R-:W-:Y:S01]  /*2810*/  VIADD R11, R11, 0x1 ;  /* 0x000000010b0b7836 */ /* 0x000fe20000000000 */
[----:B------:R-:W-:Y:S01]  /*2820*/  PLOP3.LUT P1, PT, PT, PT, PT, 0x80, 0x8 ;  /* 0x000000000008781c */ /* 0x000fe20003f2f070 */
[----:B------:R-:W-:Y:S02]  /*2830*/  UIADD3 UR46, UPT, UPT, UR37, UR58, URZ ;  /* 0x0000003a252e7290 */ /* 0x000fe4000fffe0ff */
[----:B------:R-:W-:Y:S01]  /*2840*/  UIADD3 UR45, UPT, UPT, UR31, UR55, URZ ;  /* 0x000000371f2d7290 */ /* 0x000fe2000fffe0ff */
[----:B------:R-:W-:-:S04]  /*2850*/  ISETP.NE.AND P0, PT, R11, 0x2, PT ;  /* 0x000000020b00780c */ /* 0x000fc80003f05270 */
[----:B-1----:R-:W-:Y:S02]  /*2860*/  SEL R0, RZ, 0x1, P0 ;  /* 0x00000001ff007807 */ /* 0x002fe40000000000 */
[----:B------:R-:W-:Y:S02]  /*2870*/  SEL R11, R11, RZ, P0 ;  /* 0x000000ff0b0b7207 */ /* 0x000fe40000000000 */
[----:B------:R-:W-:Y:S01]  /*2880*/  LOP3.LUT R10, R10, R0, RZ, 0x3c, !PT ;  /* 0x000000000a0a7212 */ /* 0x000fe200078e3cff */
[----:B------:R-:W-:Y:S06]  /*2890*/  BRA.U UP1, `(.L_x_42) ;  /* 0xfffffff101447547 */ /* 0x000fec000b83ffff */
[----:B------:R-:W-:Y:S01]  /*28a0*/  UIADD3 UR13, UPT, UPT, UR13, 0x18, URZ ;  /* 0x000000180d0d7890 */ /* 0x000fe2000fffe0ff */
[----:B------:R-:W-:-:S03]  /*28b0*/  SHF.L.U32 R2, R12, 0x1f, RZ ;  /* 0x0000001f0c027819 */ /* 0x000fc600000006ff */
[----:B------:R-:W-:-:S09]  /*28c0*/  ULEA UR4, UR6, UR13, 0x3 ;  /* 0x0000000d06047291 */ /* 0x000fd2000f8e18ff */
[----:B------:R-:W1:Y:S02]  /*28d0*/  SYNCS.PHASECHK.TRANS64.TRYWAIT P0, [UR4], R2 ;  /* 0x00000002ff0075a7 */ /* 0x000e640008001104 */
[----:B-1----:R-:W-:Y:S05]  /*28e0*/  @!P0 BRA `(.L_x_43) ;  /* 0x0000004c00908947 */ /* 0x002fea0003800000 */
.L_x_117:
[----:B------:R-:W-:-:S04]  /*28f0*/  UIADD3 UR4, UPT, UPT, UR6, 0x1, URZ ;  /* 0x0000000106047890 */ /* 0x000fc8000fffe0ff */
[----:B------:R-:W-:-:S04]  /*2900*/  UISETP.NE.AND UP0, UPT, UR4, 0x3, UPT ;  /* 0x000000030400788c */ /* 0x000fc8000bf05270 */
[----:B------:R-:W-:Y:S02]  /*2910*/  USEL UR6, URZ, 0x1, UP0 ;  /* 0x00000001ff067887 */ /* 0x000fe40008000000 */
[----:B------:R-:W-:-:S04]  /*2920*/  USEL UR4, UR4, URZ, UP0 ;  /* 0x000000ff04047287 */ /* 0x000fc80008000000 */
[----:B------:R-:W-:Y:S01]  /*2930*/  ULEA UR5, UR4, UR13, 0x3 ;  /* 0x0000000d04057291 */ /* 0x000fe2000f8e18ff */
[----:B------:R-:W-:-:S04]  /*2940*/  LOP3.LUT R12, R12, UR6, RZ, 0x3c, !PT ;  /* 0x000000060c0c7c12 */ /* 0x000fc8000f8e3cff */
[----:B-1----:R-:W-:-:S04]  /*2950*/  SHF.L.U32 R2, R12, 0x1f, RZ ;  /* 0x0000001f0c027819 */ /* 0x002fc800000006ff */
[----:B------:R-:W1:Y:S02]  /*2960*/  SYNCS.PHASECHK.TRANS64.TRYWAIT P0, [UR5], R2 ;  /* 0x00000002ff0075a7 */ /* 0x000e640008001105 */
[----:B-1----:R-:W-:Y:S05]  /*2970*/  @!P0 BRA `(.L_x_44) ;  /* 0x0000004c00848947 */ /* 0x002fea0003800000 */
.L_x_119:
[----:B------:R-:W-:-:S04]  /*2980*/  UIADD3 UR4, UPT, UPT, UR4, 0x1, URZ ;  /* 0x0000000104047890 */ /* 0x000fc8000fffe0ff */
[----:B------:R-:W-:-:S04]  /*2990*/  UISETP.NE.AND UP0, UPT, UR4, 0x3, UPT ;  /* 0x000000030400788c */ /* 0x000fc8000bf05270 */
[----:B------:R-:W-:Y:S02]  /*29a0*/  USEL UR5, URZ, 0x1, UP0 ;  /* 0x00000001ff057887 */ /* 0x000fe40008000000 */
[----:B------:R-:W-:-:S04]  /*29b0*/  USEL UR4, UR4, URZ, UP0 ;  /* 0x000000ff04047287 */ /* 0x000fc80008000000 */
[----:B------:R-:W-:Y:S01]  /*29c0*/  ULEA UR4, UR4, UR13, 0x3 ;  /* 0x0000000d04047291 */ /* 0x000fe2000f8e18ff */
[----:B-1----:R-:W-:-:S04]  /*29d0*/  LOP3.LUT R2, R12, UR5, RZ, 0x3c, !PT ;  /* 0x000000050c027c12 */ /* 0x002fc8000f8e3cff */
[----:B------:R-:W-:Y:S01]  /*29e0*/  SHF.L.U32 R2, R2, 0x1f, RZ ;  /* 0x0000001f02027819 */ /* 0x000fe200000006ff */
[----:B------:R-:W-:-:S07]  /*29f0*/  IMAD.U32 R0, RZ, RZ, UR4 ;  /* 0x00000004ff007e24 */ /* 0x000fce000f8e00ff */
.L_x_45:
[----:B-1----:R1:W2:Y:S02]  /*2a00*/  SYNCS.PHASECHK.TRANS64.TRYWAIT P0, [R0+URZ], R2 ;  /* 0x00000002000075a7 */ /* 0x0022a400080011ff */
[----:B--2---:R-:W-:Y:S05]  /*2a10*/  @!P0 NANOSLEEP.SYNCS 0x989680 ;  /* 0x009896800000895d */ /* 0x004fea0003900000 */
[----:B------:R-:W2:Y:S02]  /*2a20*/  @!P0 SYNCS.PHASECHK.TRANS64 P0, [R0+URZ], R2 ;  /* 0x00000002000085a7 */ /* 0x000ea400080010ff */
[----:B--2---:R-:W-:Y:S05]  /*2a30*/  @P0 EXIT ;  /* 0x000000000000094d */ /* 0x004fea0003800000 */
[----:B------:R-:W-:Y:S05]  /*2a40*/  BRA `(.L_x_45) ;  /* 0xfffffffc00ec7947 */ /* 0x000fea000383ffff */
.L_x_22:
[----:B------:R-:W1:Y:S02]  /*2a50*/  S2UR UR4, SR_CgaCtaId ;  /* 0x00000000000479c3 */ /* 0x000e640000008800 */
[----:B-1----:R-:W-:-:S04]  /*2a60*/  UISETP.NE.AND UP0, UPT, UR4, URZ, UPT ;  /* 0x000000ff0400728c */ /* 0x002fc8000bf05270 */
[----:B------:R-:W-:-:S09]  /*2a70*/  UISETP.NE.OR UP0, UPT, UR13, 0x1, UP0 ;  /* 0x000000010d00788c */ /* 0x000fd20008705670 */
[----:B------:R-:W-:Y:S05]  /*2a80*/  BRA.U UP0, `(.L_x_46) ;  /* 0x00000005004c7547 */ /* 0x000fea000b800000 */
[----:B------:R-:W1:Y:S01]  /*2a90*/  S2UR UR5, SR_CgaCtaId ;  /* 0x00000000000579c3 */ /* 0x000e620000008800 */
[----:B------:R-:W-:Y:S01]  /*2aa0*/  UMOV UR4, 0x400 ;  /* 0x0000040000047882 */ /* 0x000fe20000000000 */
[----:B------:R-:W-:Y:S01]  /*2ab0*/  ISETP.GE.U32.AND P2, PT, R0, 0x4, PT ;  /* 0x000000040000780c */ /* 0x000fe20003f46070 */
[----:B------:R-:W-:Y:S01]  /*2ac0*/  IMAD.MOV.U32 R12, RZ, RZ, 0x1 ;  /* 0x00000001ff0c7424 */ /* 0x000fe200078e00ff */
[----:B------:R-:W-:Y:S02]  /*2ad0*/  CS2R R10, SRZ ;  /* 0x00000000000a7805 */ /* 0x000fe4000001ff00 */
[----:B------:R-:W-:Y:S01]  /*2ae0*/  CS2R R8, SRZ ;  /* 0x0000000000087805 */ /* 0x000fe2000001ff00 */
[----:B-1----:R-:W-:-:S03]  /*2af0*/  ULEA UR6, UR5, UR4, 0x18 ;  /* 0x0000000405067291 */ /* 0x002fc6000f8ec0ff */
[----:B------:R-:W-:-:S09]  /*2b00*/  UMOV UR5, URZ ;  /* 0x000000ff00057c82 */ /* 0x000fd20008000000 */
.L_x_50:
[----:B------:R-:W-:Y:S02]  /*2b10*/  LEA R2, R8, UR6, 0x3 ;  /* 0x0000000608027c11 */ /* 0x000fe4000f8e18ff */
[----:B------:R-:W-:-:S03]  /*2b20*/  SHF.L.U32 R4, R9, 0x1f, RZ ;  /* 0x0000001f09047819 */ /* 0x000fc600000006ff */
[----:B------:R-:W-:Y:S01]  /*2b30*/  VIADD R5, R2, 0xc0 ;  /* 0x000000c002057836 */ /* 0x000fe20000000000 */
[----:B------:R-:W1:Y:S02]  /*2b40*/  SYNCS.PHASECHK.TRANS64.TRYWAIT P0, [R2+URZ+0xb0], R4 ;  /* 0x0000b004020075a7 */ /* 0x000e6400080011ff */
[----:B-1----:R-:W-:Y:S05]  /*2b50*/  @!P0 BRA `(.L_x_47) ;  /* 0x0000004c00248947 */ /* 0x002fea0003800000 */
.L_x_120:
[----:B------:R-:W-:Y:S01]  /*2b60*/  ULEA UR4, UR5, UR6, 0x3 ;  /* 0x0000000605047291 */ /* 0x000fe2000f8e18ff */
[----:B-1----:R-:W-:Y:S01]  /*2b70*/  PRMT R2, RZ, 0x654, R5 ;  /* 0x00000654ff027816 */ /* 0x002fe20000000005 */
[----:B------:R-:W-:Y:S01]  /*2b80*/  @!P2 IMAD.MOV.U32 R4, RZ, RZ, 0x10 ;  /* 0x00000010ff04a424 */ /* 0x000fe200078e00ff */
[----:B------:R-:W-:Y:S01]  /*2b90*/  SHF.L.U32 R5, R12, 0x1f, RZ ;  /* 0x0000001f0c057819 */ /* 0x000fe200000006ff */
[----:B------:R-:W-:Y:S01]  /*2ba0*/  UIADD3 UR7, UPT, UPT, UR4, 0x50, URZ ;  /* 0x0000005004077890 */ /* 0x000fe2000fffe0ff */
[----:B------:R1:W-:Y:S05]  /*2bb0*/  SYNCS.ARRIVE.TRANS64.RED.A1T0 RZ, [R2+URZ], RZ ;  /* 0x000000ff02ff79a7 */ /* 0x0003ea00081004ff */
[----:B------:R-:W-:Y:S01]  /*2bc0*/  IMAD.U32 R6, RZ, RZ, UR7 ;  /* 0x00000007ff067e24 */ /* 0x000fe2000f8e00ff */
[----:B------:R-:W2:Y:S04]  /*2bd0*/  SYNCS.PHASECHK.TRANS64.TRYWAIT P0, [UR4+0x60], R5 ;  /* 0x00006005ff0075a7 */ /* 0x000ea80008001104 */
[----:B------:R-:W-:Y:S01]  /*2be0*/  PRMT R6, R0, 0x654, R6 ;  /* 0x0000065400067816 */ /* 0x000fe20000000006 */
[----:B-12---:R-:W-:Y:S06]  /*2bf0*/  @!P0 BRA `(.L_x_48) ;  /* 0x0000004c00108947 */ /* 0x006fec0003800000 */
.L_x_122:
[----:B------:R-:W-:Y:S01]  /*2c00*/  ULEA UR8, UR5, UR6, 0x4 ;  /* 0x0000000605087291 */ /* 0x000fe2000f8e20ff */
[----:B------:R-:W-:Y:S01]  /*2c10*/  SEL R3, R6, R3, !P2 ;  /* 0x0000000306037207 */ /* 0x000fe20005000000 */
[----:B------:R-:W-:Y:S01]  /*2c20*/  UIADD3 UR9, UPT, UPT, UR4, 0x50, URZ ;  /* 0x0000005004097890 */ /* 0x000fe2000fffe0ff */
[----:B-1----:R-:W-:Y:S01]  /*2c30*/  LEA R2, R11, UR6, 0x3 ;  /* 0x000000060b027c11 */ /* 0x002fe2000f8e18ff */
[----:B------:R-:W-:Y:S01]  /*2c40*/  UIADD3 UR8, UPT, UPT, UR8, 0xe0, URZ ;  /* 0x000000e008087890 */ /* 0x000fe2000fffe0ff */
[----:B------:R1:W-:Y:S01]  /*2c50*/  @!P2 SYNCS.ARRIVE.TRANS64.RED RZ, [R3+URZ], R4 ;  /* 0x0000000403ffa9a7 */ /* 0x0003e200080004ff */
[----:B------:R-:W-:Y:S01]  /*2c60*/  UIADD3 UR4, UPT, UPT, UR5, 0x1, URZ ;  /* 0x0000000105047890 */ /* 0x000fe2000fffe0ff */
[----:B------:R-:W-:-:S03]  /*2c70*/  VIADD R8, R8, 0x1 ;  /* 0x0000000108087836 */ /* 0x000fc60000000000 */
[----:B------:R-:W-:Y:S02]  /*2c80*/  UISETP.NE.AND UP0, UPT, UR4, 0x2, UPT ;  /* 0x000000020400788c */ /* 0x000fe4000bf05270 */
[----:B------:R-:W-:Y:S01]  /*2c90*/  ISETP.NE.AND P0, PT, R8, 0x2, PT ;  /* 0x000000020800780c */ /* 0x000fe20003f05270 */
[----:B------:R-:W-:Y:S06]  /*2ca0*/  UGETNEXTWORKID.BROADCAST [UR8], [UR9] ;  /* 0x00000000080073ca */ /* 0x000fec0008000100 */
[----:B------:R-:W-:Y:S02]  /*2cb0*/  USEL UR7, URZ, 0x1, UP0 ;  /* 0x00000001ff077887 */ /* 0x000fe40008000000 */
[----:B------:R-:W-:-:S04]  /*2cc0*/  USEL UR5, UR4, URZ, UP0 ;  /* 0x000000ff04057287 */ /* 0x000fc80008000000 */
[----:B------:R-:W-:Y:S02]  /*2cd0*/  LOP3.LUT R12, R12, UR7, RZ, 0x3c, !PT ;  /* 0x000000070c0c7c12 */ /* 0x000fe4000f8e3cff */
[----:B-1----:R-:W-:-:S04]  /*2ce0*/  SHF.L.U32 R4, R10, 0x1f, RZ ;  /* 0x0000001f0a047819 */ /* 0x002fc800000006ff */
[----:B------:R-:W1:Y:S02]  /*2cf0*/  SYNCS.PHASECHK.TRANS64.TRYWAIT P1, [R2+URZ+0x50], R4 ;  /* 0x00005004020075a7 */ /* 0x000e6400080211ff */
[----:B-1----:R-:W-:Y:S05]  /*2d00*/  @!P1 BRA `(.L_x_49) ;  /* 0x0000004800e49947 */ /* 0x002fea0003800000 */
.L_x_123:
[C---:B-1----:R-:W-:Y:S01]  /*2d10*/  LEA R4, R11.reuse, UR6, 0x4 ;  /* 0x000000060b047c11 */ /* 0x042fe2000f8e20ff */
[----:B------:R-:W-:Y:S01]  /*2d20*/  VIADD R2, R2, 0x60 ;  /* 0x0000006002027836 */ /* 0x000fe20000000000 */
[----:B------:R-:W-:Y:S01]  /*2d30*/  SEL R8, R8, RZ, P0 ;  /* 0x000000ff08087207 */ /* 0x000fe20000000000 */
[----:B------:R-:W-:-:S03]  /*2d40*/  VIADD R11, R11, 0x1 ;  /* 0x000000010b0b7836 */ /* 0x000fc60000000000 */
[----:B------:R-:W1:Y:S01]  /*2d50*/  LDS.128 R4, [R4+0xe0] ;  /* 0x0000e00004047984 */ /* 0x000e620000000c00 */
[----:B------:R-:W-:Y:S02]  /*2d60*/  PRMT R2, RZ, 0x654, R2 ;  /* 0x00000654ff027816 */ /* 0x000fe40000000002 */
[C---:B------:R-:W-:Y:S01]  /*2d70*/  ISETP.NE.AND P1, PT, R11.reuse, 0x2, PT ;  /* 0x000000020b00780c */ /* 0x040fe20003f25270 */
[----:B------:R-:W-:Y:S01]  /*2d80*/  @!PT LDS RZ, [RZ] ;  /* 0x00000000fffff984 */ /* 0x000fe20000000800 */
[----:B------:R-:W-:Y:S01]  /*2d90*/  @!PT LDS RZ, [RZ] ;  /* 0x00000000fffff984 */ /* 0x000fe20000000800 */
[----:B------:R-:W-:Y:S01]  /*2da0*/  @!PT LDS RZ, [RZ] ;  /* 0x00000000fffff984 */ /* 0x000fe20000000800 */
[----:B------:R-:W-:Y:S01]  /*2db0*/  @!PT LDS RZ, [RZ] ;  /* 0x00000000fffff984 */ /* 0x000fe20000000800 */
[----:B------:R2:W-:Y:S06]  /*2dc0*/  MEMBAR.ALL.CTA ;  /* 0x0000000000007992 */ /* 0x0005ec0000008000 */
[----:B--2---:R-:W2:Y:S01]  /*2dd0*/  FENCE.VIEW.ASYNC.S ;  /* 0x00000000000073c6 */ /* 0x004ea20000000000 */
[----:B------:R-:W-:Y:S01]  /*2de0*/  SEL R11, R11, RZ, P1 ;  /* 0x000000ff0b0b7207 */ /* 0x000fe20000800000 */
[----:B--2---:R2:W-:Y:S01]  /*2df0*/  SYNCS.ARRIVE.TRANS64.RED.A1T0 RZ, [R2+URZ], RZ ;  /* 0x000000ff02ff79a7 */ /* 0x0045e200081004ff */
[----:B-1----:R-:W-:-:S02]  /*2e00*/  LOP3.LUT P3, RZ, R6, 0x1, RZ, 0xc0, !PT ;  /* 0x0000000106ff7812 */ /* 0x002fc4000786c0ff */
[----:B------:R-:W-:-:S04]  /*2e10*/  SEL R4, RZ, 0x1, P1 ;  /* 0x00000001ff047807 */ /* 0x000fc80000800000 */
[----:B------:R-:W-:Y:S02]  /*2e20*/  LOP3.LUT R10, R10, R4, RZ, 0x3c, !PT ;  /* 0x000000040a0a7212 */ /* 0x000fe400078e3cff */
[----:B--2---:R-:W-:-:S04]  /*2e30*/  SEL R2, RZ, 0x1, P0 ;  /* 0x00000001ff027807 */ /* 0x004fc80000000000 */
[----:B------:R-:W-:Y:S01]  /*2e40*/  LOP3.LUT R9, R9, R2, RZ, 0x3c, !PT ;  /* 0x0000000209097212 */ /* 0x000fe200078e3cff */
[----:B------:R-:W-:Y:S06]  /*2e50*/  @P3 BRA `(.L_x_50) ;  /* 0xfffffffc002c3947 */ /* 0x000fec000383ffff */
[----:B------:R-:W-:Y:S01]  /*2e60*/  ULEA UR4, UR5, UR6, 0x3 ;  /* 0x0000000605047291 */ /* 0x000fe2000f8e18ff */
[----:B------:R-:W-:-:S08]  /*2e70*/  SHF.L.U32 R2, R12, 0x1f, RZ ;  /* 0x0000001f0c027819 */ /* 0x000fd000000006ff */
[----:B------:R-:W1:Y:S02]  /*2e80*/  SYNCS.PHASECHK.TRANS64 P0, [UR4+0x60], R2 ;  /* 0x00006002ff0075a7 */ /* 0x000e640008001004 */
[----:B-1----:R-:W-:Y:S05]  /*2e90*/  @P0 BRA `(.L_x_51) ;  /* 0x0000000000080947 */ /* 0x002fea0003800000 */
[----:B------:R-:W1:Y:S02]  /*2ea0*/  SYNCS.PHASECHK.TRANS64.TRYWAIT P0, [UR4+0x60], R2 ;  /* 0x00006002ff0075a7 */ /* 0x000e640008001104 */
[----:B-1----:R-:W-:Y:S05]  /*2eb0*/  @!P0 BRA `(.L_x_52) ;  /* 0x00000048008c8947 */ /* 0x002fea0003800000 */
.L_x_51:
[----:B------:R-:W-:-:S04]  /*2ec0*/  UIADD3 UR7, UPT, UPT, UR5, 0x1, URZ ;  /* 0x0000000105077890 */ /* 0x000fc8000fffe0ff */
[----:B------:R-:W-:-:S04]  /*2ed0*/  UISETP.NE.AND UP0, UPT, UR7, 0x2, UPT ;  /* 0x000000020700788c */ /* 0x000fc8000bf05270 */
[----:B------:R-:W-:Y:S02]  /*2ee0*/  USEL UR8, URZ, 0x1, UP0 ;  /* 0x00000001ff087887 */ /* 0x000fe40008000000 */
[----:B------:R-:W-:-:S04]  /*2ef0*/  USEL UR7, UR7, URZ, UP0 ;  /* 0x000000ff07077287 */ /* 0x000fc80008000000 */
[----:B------:R-:W-:Y:S01]  /*2f00*/  ULEA UR7, UR7, UR6, 0x3 ;  /* 0x0000000607077291 */ /* 0x000fe2000f8e18ff */
[----:B-1----:R-:W-:-:S04]  /*2f10*/  LOP3.LUT R2, R12, UR8, RZ, 0x3c, !PT ;  /* 0x000000080c027c12 */ /* 0x002fc8000f8e3cff */
[----:B------:R-:W-:-:S04]  /*2f20*/  SHF.L.U32 R0, R2, 0x1f, RZ ;  /* 0x0000001f02007819 */ /* 0x000fc800000006ff */
[----:B------:R-:W1:Y:S02]  /*2f30*/  SYNCS.PHASECHK.TRANS64 P0, [UR7+0x60], R0 ;  /* 0x00006000ff0075a7 */ /* 0x000e640008001007 */
[----:B-1----:R-:W-:Y:S05]  /*2f40*/  @P0 EXIT ;  /* 0x000000000000094d */ /* 0x002fea0003800000 */
[----:B------:R-:W-:Y:S02]  /*2f50*/  SHF.L.U32 R2, R2, 0x1f, RZ ;  /* 0x0000001f02027819 */ /* 0x000fe400000006ff */
[----:B------:R-:W-:-:S07]  /*2f60*/  MOV R0, UR7 ;  /* 0x0000000700007c02 */ /* 0x000fce0008000f00 */
.L_x_53:
[----:B-1----:R1:W2:Y:S02]  /*2f70*/  SYNCS.PHASECHK.TRANS64.TRYWAIT P0, [R0+URZ+0x60], R2 ;  /* 0x00006002000075a7 */ /* 0x0022a400080011ff */
[----:B--2---:R-:W-:Y:S05]  /*2f80*/  @!P0 NANOSLEEP.SYNCS 0x989680 ;  /* 0x009896800000895d */ /* 0x004fea0003900000 */
[----:B------:R-:W2:Y:S02]  /*2f90*/  @!P0 SYNCS.PHASECHK.TRANS64 P0, [R0+URZ+0x60], R2 ;  /* 0x00006002000085a7 */ /* 0x000ea400080010ff */
[----:B--2---:R-:W-:Y:S05]  /*2fa0*/  @P0 EXIT ;  /* 0x000000000000094d */ /* 0x004fea0003800000 */
[----:B------:R-:W-:Y:S05]  /*2fb0*/  BRA `(.L_x_53) ;  /* 0xfffffffc00ec7947 */ /* 0x000fea000383ffff */
.L_x_46:
[----:B------:R-:W-:Y:S05]  /*2fc0*/  BRA.U UP4, `(.L_x_54) ;  /* 0x0000001104dc7547 */ /* 0x000fea000b800000 */
[----:B------:R-:W1:Y:S01]  /*2fd0*/  S2UR UR7, SR_CgaCtaId ;  /* 0x00000000000779c3 */ /* 0x000e620000008800 */
[----:B------:R-:W-:Y:S01]  /*2fe0*/  UMOV UR4, 0x40 ;  /* 0x0000004000047882 */ /* 0x000fe20000000000 */
[----:B------:R-:W-:Y:S01]  /*2ff0*/  NOP ;  /* 0x0000000000007918 */ /* 0x000fe20000000000 */
[----:B------:R-:W-:Y:S01]  /*3000*/  UMOV UR6, 0x400 ;  /* 0x0000040000067882 */ /* 0x000fe20000000000 */
[----:B-1----:R-:W-:Y:S02]  /*3010*/  ULEA UR5, UR7, UR4, 0x18 ;  /* 0x0000000407057291 */ /* 0x002fe4000f8ec0ff */
[----:B------:R-:W-:-:S07]  /*3020*/  ULEA UR6, UR7, UR6, 0x18 ;  /* 0x0000000607067291 */ /* 0x000fce000f8ec0ff */
[----:B------:R-:W1:Y:S02]  /*3030*/  LDS.U8 R0, [UR5+0x1c] ;  /* 0x00001c05ff007984 */ /* 0x000e640008000000 */
[----:B-1----:R-:W-:-:S13]  /*3040*/  ISETP.NE.AND P0, PT, R0, RZ, PT ;  /* 0x000000ff0000720c */ /* 0x002fda0003f05270 */
[----:B------:R-:W-:Y:S05]  /*3050*/  @P0 BRA `(.L_x_55) ;  /* 0x0000000400080947 */ /* 0x000fea0003800000 */
[----:B------:R-:W-:Y:S02]  /*3060*/  UISETP.NE.U32.AND UP1, UPT, UR48, 0x1, UPT ;  /* 0x000000013000788c */ /* 0x000fe4000bf25070 */
[----:B------:R-:W-:-:S07]  /*3070*/  UIADD3 UR7, UPT, UPT, UR5, 0x8, URZ ;  /* 0x0000000805077890 */ /* 0x000fce000fffe0ff */
[----:B------:R-:W-:Y:S05]  /*3080*/  BRA.U !UP1, `(.L_x_56) ;  /* 0x00000001099c7547 */ /* 0x000fea000b800000 */
[----:B------:R-:W-:Y:S01]  /*3090*/  ELECT P0, URZ, PT ;  /* 0x0000000000ff782f */ /* 0x000fe20003800000 */
[----:B------:R-:W-:-:S12]  /*30a0*/  BSSY B0, `(.L_x_56) ;  /* 0x0000025000007945 */ /* 0x000fd80003800000 */
[----:B------:R-:W-:Y:S05]  /*30b0*/  @!P0 BRA `(.L_x_57) ;  /* 0x00000000008c8947 */ /* 0x000fea0003800000 */
[----:B------:R-:W-:-:S05]  /*30c0*/  UMOV UR4, 0x10 ;  /* 0x0000001000047882 */ /* 0x000fca0000000000 */
[----:B------:R-:W-:Y:S04]  /*30d0*/  DEPBAR.LE SB1, 0x36 ;  /* 0x00009d800000791a */ /* 0x000fe80000000000 */
[----:B------:R-:W1:Y:S02]  /*30e0*/  UTCATOMSWS.2CTA.FIND_AND_SET.ALIGN UP0, UR4, UR4 ;  /* 0x00000004000475e3 */ /* 0x000e640008200800 */
[----:B-1----:R-:W-:Y:S01]  /*30f0*/  MOV R10, UR4 ;  /* 0x00000004000a7c02 */ /* 0x002fe20008000f00 */
[----:B------:R-:W-:Y:S06]  /*3100*/  BRA.U UP0, `(.L_x_58) ;  /* 0x0000000100187547 */ /* 0x000fec000b800000 */
.L_x_59:
[----:B------:R-:W-:Y:S05]  /*3110*/  NANOSLEEP 0x64 ;  /* 0x000000640000795d */ /* 0x000fea0003800000 */
[----:B------:R-:W-:-:S05]  /*3120*/  UMOV UR4, 0x10 ;  /* 0x0000001000047882 */ /* 0x000fca0000000000 */
[----:B------:R-:W-:Y:S04]  /*3130*/  DEPBAR.LE SB1, 0x36 ;  /* 0x00009d800000791a */ /* 0x000fe80000000000 */
[----:B------:R-:W1:Y:S02]  /*3140*/  UTCATOMSWS.2CTA.FIND_AND_SET.ALIGN UP0, UR4, UR4 ;  /* 0x00000004000475e3 */ /* 0x000e640008200800 */
[----:B-1----:R-:W-:Y:S01]  /*3150*/  MOV R10, UR4 ;  /* 0x00000004000a7c02 */ /* 0x002fe20008000f00 */
[----:B------:R-:W-:Y:S05]  /*3160*/  BRA.U !UP0, `(.L_x_59) ;  /* 0xfffffffd08e87547 */ /* 0x000fea000b83ffff */
.L_x_58:
[----:B------:R-:W1:Y:S01]  /*3170*/  LDS R6, [UR5+0x10] ;  /* 0x00001005ff067984 */ /* 0x000e620008000800 */
[----:B------:R-:W-:Y:S01]  /*3180*/  IMAD.U32 R0, RZ, RZ, UR6 ;  /* 0x00000006ff007e24 */ /* 0x000fe2000f8e00ff */
[----:B------:R-:W-:-:S03]  /*3190*/  MOV R4, UR47 ;  /* 0x0000002f00047c02 */ /* 0x000fc60008000f00 */
[----:B------:R-:W-:Y:S01]  /*31a0*/  VIADD R0, R0, 0x100 ;  /* 0x0000010000007836 */ /* 0x000fe20000000000 */
[----:B-1----:R-:W-:-:S04]  /*31b0*/  SHF.L.U32 R6, R6, 0x1f, RZ ;  /* 0x0000001f06067819 */ /* 0x002fc800000006ff */
[----:B------:R-:W1:Y:S02]  /*31c0*/  SYNCS.PHASECHK.TRANS64.TRYWAIT P0, [UR5+0x8], R6 ;  /* 0x00000806ff0075a7 */ /* 0x000e640008001105 */
[----:B-1----:R-:W-:Y:S05]  /*31d0*/  @P0 BRA `(.L_x_60) ;  /* 0x0000000000080947 */ /* 0x002fea0003800000 */
[----:B------:R-:W1:Y:S02]  /*31e0*/  SYNCS.PHASECHK.TRANS64.TRYWAIT P0, [UR5+0x8], R6 ;  /* 0x00000806ff0075a7 */ /* 0x000e640008001105 */
[----:B-1----:R-:W-:Y:S05]  /*31f0*/  @!P0 BRA `(.L_x_61) ;  /* 0x0000004400d48947 */ /* 0x002fea0003800000 */
.L_x_60:
[----:B------:R-:W-:Y:S01]  /*3200*/  PRMT R4, R4, 0x654, R0 ;  /* 0x0000065404047816 */ /* 0x000fe20000000000 */
[----:B------:R-:W-:Y:S01]  /*3210*/  HFMA2 R0, -RZ, RZ, 0, 5.9604644775390625e-08 ;  /* 0x00000001ff007431 */ /* 0x000fe200000001ff */
[----:B------:R-:W-:Y:S01]  /*3220*/  UPRMT UR4, UR47, 0x654, UR7 ;  /* 0x000006542f047896 */ /* 0x000fe20008000007 */
[----:B------:R-:W-:Y:S02]  /*3230*/  IMAD.MOV.U32 R8, RZ, RZ, 0xffff ;  /* 0x0000ffffff087424 */ /* 0x000fe400078e00ff */
[----:B-1----:R-:W-:Y:S02]  /*3240*/  IMAD.MOV.U32 R6, RZ, RZ, 0x4 ;  /* 0x00000004ff067424 */ /* 0x002fe400078e00ff */
[----:B------:R-:W-:Y:S01]  /*3250*/  IMAD.SHL.U32 R9, R10, 0x20, RZ ;  /* 0x000000200a097824 */ /* 0x000fe200078e00ff */
[----:B------:R-:W-:Y:S02]  /*3260*/  MOV R5, UR4 ;  /* 0x0000000400057c02 */ /* 0x000fe40008000f00 */
[-C--:B------:R-:W-:Y:S01]  /*3270*/  SHF.L.U32 R8, R8, R10.reuse, RZ ;  /* 0x0000000a08087219 */ /* 0x080fe200000006ff */
[----:B------:R1:W-:Y:S01]  /*3280*/  SYNCS.ARRIVE.TRANS64.RED RZ, [UR4], R6 ;  /* 0x00000006ffff79a7 */ /* 0x0003e20008000404 */
[----:B------:R-:W-:Y:S01]  /*3290*/  SHF.L.U32 R7, R0, R10, RZ ;  /* 0x0000000a00077219 */ /* 0x000fe200000006ff */
[----:B------:R1:W-:Y:S04]  /*32a0*/  STS [UR6+0x100], R9 ;  /* 0x00010009ff007988 */ /* 0x0003e80008000806 */
[----:B------:R1:W-:Y:S04]  /*32b0*/  STAS [R4.64], R10 ;  /* 0x0000000a04007dbd */ /* 0x0003e8000c0008ff */
[----:B------:R1:W-:Y:S04]  /*32c0*/  ATOMS.OR RZ, [UR5+0x14], R8 ;  /* 0x00001408ffff798c */ /* 0x0003e8000b000005 */
[----:B------:R1:W-:Y:S04]  /*32d0*/  ATOMS.OR RZ, [UR5+0x18], R7 ;  /* 0x00001807ffff798c */ /* 0x0003e8000b000005 */
[----:B------:R1:W-:Y:S02]  /*32e0*/  ATOMS.XOR RZ, [UR5+0x10], R0 ;  /* 0x00001000ffff798c */ /* 0x0003e4000b800005 */
.L_x_57:
[----:B------:R-:W-:Y:S05]  /*32f0*/  BSYNC B0 ;  /* 0x0000000000007941 */ /* 0x000fea0003800000 */
.L_x_56:
[----:B------:R-:W-:Y:S05]  /*3300*/  BRA.U UP1, `(.L_x_62) ;  /* 0x00000001016c7547 */ /* 0x000fea000b800000 */
[----:B------:R-:W-:-:S03]  /*3310*/  UMOV UR4, 0xffffffff ;  /* 0xffffffff00047882 */ /* 0x000fc60000000000 */
[----:B------:R-:W-:Y:S05]  /*3320*/  BRA.DIV UR4, `(.L_x_63) ;  /* 0x0000004604a07947 */ /* 0x000fea000b800000 */
[----:B------:R-:W-:-:S13]  /*3330*/  ELECT P0, URZ, PT ;  /* 0x0000000000ff782f */ /* 0x000fda0003800000 */
.L_x_127:
[----:B------:R-:W-:Y:S05]  /*3340*/  @!P0 BRA `(.L_x_62) ;  /* 0x00000000005c8947 */ /* 0x000fea0003800000 */
[----:B-1----:R-:W1:Y:S02]  /*3350*/  LDS R4, [UR5+0x10] ;  /* 0x00001005ff047984 */ /* 0x002e640008000800 */
[----:B-1----:R-:W-:-:S04]  /*3360*/  SHF.L.U32 R4, R4, 0x1f, RZ ;  /* 0x0000001f04047819 */ /* 0x002fc800000006ff */
[----:B------:R-:W1:Y:S02]  /*3370*/  SYNCS.PHASECHK.TRANS64.TRYWAIT P0, [UR5+0x8], R4 ;  /* 0x00000804ff0075a7 */ /* 0x000e640008001105 */
[----:B-1----:R-:W-:Y:S05]  /*3380*/  @P0 BRA `(.L_x_64) ;  /* 0x0000000000080947 */ /* 0x002fea0003800000 */
[----:B------:R-:W1:Y:S02]  /*3390*/  SYNCS.PHASECHK.TRANS64.TRYWAIT P0, [UR5+0x8], R4 ;  /* 0x00000804ff0075a7 */ /* 0x000e640008001105 */
[----:B-1----:R-:W-:Y:S05]  /*33a0*/  @!P0 BRA `(.L_x_65) ;  /* 0x0000004400a48947 */ /* 0x002fea0003800000 */
.L_x_64:
[----:B------:R-:W2:Y:S01]  /*33b0*/  LDS R6, [UR6+0x100] ;  /* 0x00010006ff067984 */ /* 0x000ea20008000800 */
[----:B-1----:R-:W-:Y:S02]  /*33c0*/  HFMA2 R0, -RZ, RZ, 0, 5.9604644775390625e-08 ;  /* 0x00000001ff007431 */ /* 0x002fe400000001ff */
[----:B------:R-:W-:Y:S01]  /*33d0*/  IMAD.MOV.U32 R4, RZ, RZ, 0xffff ;  /* 0x0000ffffff047424 */ /* 0x000fe200078e00ff */
[----:B------:R-:W-:Y:S01]  /*33e0*/  UPRMT UR4, UR47, 0x654, UR7 ;  /* 0x000006542f047896 */ /* 0x000fe20008000007 */
[----:B--2---:R-:W-:-:S03]  /*33f0*/  IMAD.SHL.U32 R5, R6, 0x20, RZ ;  /* 0x0000002006057824 */ /* 0x004fc600078e00ff */
[-C--:B------:R-:W-:Y:S02]  /*3400*/  SHF.L.U32 R4, R4, R6.reuse, RZ ;  /* 0x0000000604047219 */ /* 0x080fe400000006ff */
[----:B------:R-:W-:Y:S01]  /*3410*/  SHF.L.U32 R6, R0, R6, RZ ;  /* 0x0000000600067219 */ /* 0x000fe200000006ff */
[----:B------:R2:W-:Y:S04]  /*3420*/  STS [UR6+0x100], R5 ;  /* 0x00010005ff007988 */ /* 0x0005e80008000806 */
[----:B------:R2:W-:Y:S04]  /*3430*/  ATOMS.OR RZ, [UR5+0x14], R4 ;  /* 0x00001404ffff798c */ /* 0x0005e8000b000005 */
[----:B------:R2:W-:Y:S01]  /*3440*/  ATOMS.OR RZ, [UR5+0x18], R6 ;  /* 0x00001806ffff798c */ /* 0x0005e2000b000005 */
[----:B------:R-:W-:Y:S03]  /*3450*/  SYNCS.ARRIVE.TRANS64.RED.A1T0 RZ, [UR4], RZ ;  /* 0x000000ffffff79a7 */ /* 0x000fe60008100404 */
[----:B------:R2:W-:Y:S01]  /*3460*/  ATOMS.XOR RZ, [UR5+0x10], R0 ;  /* 0x00001000ffff798c */ /* 0x0005e2000b800005 */
[----:B------:R-:W-:Y:S05]  /*3470*/  BRA `(.L_x_62) ;  /* 0x0000000000107947 */ /* 0x000fea0003800000 */
.L_x_55:
[----:B------:R-:W-:Y:S02]  /*3480*/  MOV R0, 0xffffffff ;  /* 0xffffffff00007802 */ /* 0x000fe40000000f00 */
[----:B------:R-:W-:-:S03]  /*3490*/  MOV R4, 0x34c0 ;  /* 0x000034c000047802 */ /* 0x000fc60000000f00 */
[----:B------:R1:W-:Y:S04]  /*34a0*/  STS [UR6+0x100], R0 ;  /* 0x00010000ff007988 */ /* 0x0003e80008000806 */
[----:B-1---5:R-:W-:Y:S05]  /*34b0*/  CALL.REL.NOINC `($__internal_1_$__cuda_sm10x_tcgen05_guardrail_trap_phase_invalid_during_alloc) ;  /* 0x0000004800ac7944 */ /* 0x022fea0003c00000 */
.L_x_62:
[----:B------:R-:W-:Y:S05]  /*34c0*/  WARPSYNC.ALL ;  /* 0x0000000000007948 */ /* 0x000fea0003800000 */
[----:B------:R-:W3:Y:S01]  /*34d0*/  S2UR UR4, SR_CgaCtaId ;  /* 0x00000000000479c3 */ /* 0x000ee20000008800 */
[----:B------:R-:W-:Y:S01]  /*34e0*/  UMOV UR26, 0x400 ;  /* 0x00000400001a7882 */ /* 0x000fe20000000000 */
[----:B------:R-:W-:-:S06]  /*34f0*/  NOP ;  /* 0x0000000000007918 */ /* 0x000fcc0000000000 */
[----:B------:R-:W-:Y:S06]  /*3500*/  BAR.ARV 0x6, 0xa0 ;  /* 0x0182800000007b1d */ /* 0x000fec0000002000 */
[----:B------:R-:W4:Y:S01]  /*3510*/  LDCU UR6, c[0x0][0x38c] ;  /* 0x00007180ff0677ac */ /* 0x000f220008000800 */
[----:B------:R-:W-:Y:S01]  /*3520*/  LOP3.LUT R3, R3, 0xffff, RZ, 0xc0, !PT ;  /* 0x0000ffff03037812 */ /* 0x000fe200078ec0ff */
[----:B-1----:R-:W-:Y:S01]  /*3530*/  IMAD.MOV.U32 R9, RZ, RZ, 0x1 ;  /* 0x00000001ff097424 */ /* 0x002fe200078e00ff */
[----:B------:R-:W-:Y:S01]  /*3540*/  LOP3.LUT R2, R2, 0xffff, RZ, 0xc0, !PT ;  /* 0x0000ffff02027812 */ /* 0x000fe200078ec0ff */
[----:B------:R-:W-:Y:S01]  /*3550*/  IMAD.MOV.U32 R8, RZ, RZ, RZ ;  /* 0x000000ffff087224 */ /* 0x000fe200078e00ff */
[----:B------:R-:W-:Y:S01]  /*3560*/  R2UR UR28, R3 ;  /* 0x00000000031c72ca */ /* 0x000fe200000e0000 */
[----:B------:R-:W-:Y:S01]  /*3570*/  UMOV UR32, URZ ;  /* 0x000000ff00207c82 */ /* 0x000fe20008000000 */
[----:B------:R-:W-:-:S02]  /*3580*/  R2UR UR42, R2 ;  /* 0x00000000022a72ca */ /* 0x000fc400000e0000 */
[----:B------:R-:W-:Y:S01]  /*3590*/  CS2R R2, SRZ ;  /* 0x0000000000027805 */ /* 0x000fe2000001ff00 */
[----:B------:R-:W-:Y:S01]  /*35a0*/  UMOV UR23, URZ ;  /* 0x000000ff00177c82 */ /* 0x000fe20008000000 */
[----:B---3--:R-:W-:Y:S01]  /*35b0*/  ULEA UR26, UR4, UR26, 0x18 ;  /* 0x0000001a041a7291 */ /* 0x008fe2000f8ec0ff */
[----:B------:R-:W-:Y:S01]  /*35c0*/  UMOV UR22, URZ ;  /* 0x000000ff00167c82 */ /* 0x000fe20008000000 */
[----:B------:R-:W-:Y:S02]  /*35d0*/  UISETP.NE.AND UP3, UPT, UR48, URZ, UPT ;  /* 0x000000ff3000728c */ /* 0x000fe4000bf65270 */
[----:B------:R-:W-:Y:S02]  /*35e0*/  UIADD3 UR5, UPT, UPT, UR26, 0x4400, URZ ;  /* 0x000044001a057890 */ /* 0x000fe4000fffe0ff */
[----:B------:R-:W-:-:S03]  /*35f0*/  UIADD3 UR4, UPT, UPT, UR26, 0x10400, URZ ;  /* 0x000104001a047890 */ /* 0x000fc6000fffe0ff */
[----:B--2---:R-:W1:Y:S01]  /*3600*/  LDS R0, [UR26+0x100] ;  /* 0x0001001aff007984 */ /* 0x004e620008000800 */
[----:B----4-:R-:W-:Y:S02]  /*3610*/  UIADD3 UR6, UPT, UPT, UR6, 0x7f, URZ ;  /* 0x0000007f06067890 */ /* 0x010fe4000fffe0ff */
[----:B------:R-:W-:Y:S02]  /*3620*/  USHF.R.U32.HI UR5, URZ, 0x4, UR5 ;  /* 0x00000004ff057899 */ /* 0x000fe40008011605 */
[----:B------:R-:W-:Y:S02]  /*3630*/  USHF.R.S32.HI UR33, URZ, 0x1f, UR6 ;  /* 0x0000001fff217899 */ /* 0x000fe40008011406 */
[----:B------:R-:W-:Y:S02]  /*3640*/  USHF.R.U32.HI UR4, URZ, 0x4, UR4 ;  /* 0x00000004ff047899 */ /* 0x000fe40008011604 */
[----:B------:R-:W-:Y:S02]  /*3650*/  ULEA.HI UR33, UR33, UR6, URZ, 0x7 ;  /* 0x0000000621217291 */ /* 0x000fe4000f8f38ff */
[----:B------:R-:W-:-:S02]  /*3660*/  ULOP3.LUT UR5, UR5, 0x3fff, URZ, 0xc0, !UPT ;  /* 0x00003fff05057892 */ /* 0x000fc4000f8ec0ff */
[----:B------:R-:W-:Y:S02]  /*3670*/  USHF.R.S32.HI UR33, URZ, 0x7, UR33 ;  /* 0x00000007ff217899 */ /* 0x000fe40008011421 */
[----:B------:R-:W-:Y:S02]  /*3680*/  ULOP3.LUT UR30, UR4, 0x3fff, URZ, 0xc0, !UPT ;  /* 0x00003fff041e7892 */ /* 0x000fe4000f8ec0ff */
[----:B------:R-:W-:Y:S01]  /*3690*/  UISETP.LT.AND UP0, UPT, UR33, 0x1, UPT ;  /* 0x000000012100788c */ /* 0x000fe2000bf01270 */
[----:B------:R-:W-:Y:S01]  /*36a0*/  UMOV UR40, 0x0 ;  /* 0x0000000000287882 */ /* 0x000fe20000000000 */
[----:B------:R-:W-:Y:S01]  /*36b0*/  UMOV UR41, 0x10100490 ;  /* 0x1010049000297882 */ /* 0x000fe20000000000 */
[----:B------:R-:W-:Y:S02]  /*36c0*/  ULOP3.LUT UR29, UR5, 0x10000, URZ, 0xfc, !UPT ;  /* 0x00010000051d7892 */ /* 0x000fe4000f8efcff */
[----:B------:R-:W-:Y:S02]  /*36d0*/  ULOP3.LUT UR30, UR30, 0x10000, URZ, 0xfc, !UPT ;  /* 0x000100001e1e7892 */ /* 0x000fe4000f8efcff */
[----:B------:R-:W-:Y:S01]  /*36e0*/  USEL UR43, UR33, 0x1, !UP0 ;  /* 0x00000001212b7887 */ /* 0x000fe2000c000000 */
[----:B------:R-:W-:Y:S01]  /*36f0*/  UMOV UR38, 0x0 ;  /* 0x0000000000267882 */ /* 0x000fe20000000000 */
[----:B------:R-:W-:Y:S01]  /*3700*/  UMOV UR39, 0x10100490 ;  /* 0x1010049000277882 */ /* 0x000fe20000000000 */
[----:B------:R-:W-:Y:S01]  /*3710*/  UMOV UR36, 0x0 ;  /* 0x0000000000247882 */ /* 0x000fe20000000000 */
[----:B------:R-:W-:Y:S01]  /*3720*/  UMOV UR37, 0x10100490 ;  /* 0x1010049000257882 */ /* 0x000fe20000000000 */
[----:B------:R-:W-:Y:S01]  /*3730*/  UMOV UR34, 0x0 ;  /* 0x0000000000227882 */ /* 0x000fe20000000000 */
[----:B------:R-:W-:Y:S01]  /*3740*/  UMOV UR35, 0x10100490 ;  /* 0x1010049000237882 */ /* 0x000fe20000000000 */
[----:B-1----:R-:W-:-:S15]  /*3750*/  R2UR UR44, R0 ;  /* 0x00000000002c72ca */ /* 0x002fde00000e0000 */
.L_x_73:
[C---:B------:R-:W-:Y:S02]  /*3760*/  LEA R0, R8.reuse, UR26, 0x3 ;  /* 0x0000001a08007c11 */ /* 0x040fe4000f8e18ff */
[----:B------:R-:W-:Y:S02]  /*3770*/  SHF.L.U32 R4, R3, 0x1f, RZ ;  /* 0x0000001f03047819 */ /* 0x000fe400000006ff */
[----:B------:R-:W-:Y:S02]  /*3780*/  LEA R5, R8, UR26, 0x4 ;  /* 0x0000001a08057c11 */ /* 0x000fe4000f8e20ff */
[----:B------:R-:W1:Y:S02]  /*3790*/  SYNCS.PHASECHK.TRANS64.TRYWAIT P0, [R0+URZ+0x50], R4 ;  /* 0x00005004000075a7 */ /* 0x000e6400080011ff */
[----:B-1-3--:R-:W-:Y:S05]  /*37a0*/  @!P0 BRA `(.L_x_66) ;  /* 0x0000004000bc8947 */ /* 0x00afea0003800000 */
.L_x_128:
[----:B-1----:R-:W1:Y:S01]  /*37b0*/  LDS.128 R4, [R5+0xe0] ;  /* 0x0000e00005047984 */ /* 0x002e620000000c00 */
[----:B------:R-:W-:Y:S02]  /*37c0*/  VIADD R0, R0, 0x60 ;  /* 0x0000006000007836 */ /* 0x000fe40000000000 */
[----:B------:R-:W-:Y:S01]  /*37d0*/  VIADD R8, R8, 0x1 ;  /* 0x0000000108087836 */ /* 0x000fe20000000000 */
[----:B------:R-:W-:Y:S01]  /*37e0*/  @!PT LDS RZ, [RZ] ;  /* 0x00000000fffff984 */ /* 0x000fe20000000800 */
[----:B------:R-:W-:Y:S01]  /*37f0*/  @!PT LDS RZ, [RZ] ;  /* 0x00000000fffff984 */ /* 0x000fe20000000800 */
[----:B------:R-:W-:Y:S01]  /*3800*/  @!PT LDS RZ, [RZ] ;  /* 0x00000000fffff984 */ /* 0x000fe20000000800 */
[----:B------:R-:W-:Y:S01]  /*3810*/  @!PT LDS RZ, [RZ] ;  /* 0x00000000fffff984 */ /* 0x000fe20000000800 */
[----:B------:R2:W-:Y:S06]  /*3820*/  MEMBAR.ALL.CTA ;  /* 0x0000000000007992 */ /* 0x0005ec0000008000 */
[----:B--2---:R-:W2:Y:S01]  /*3830*/  FENCE.VIEW.ASYNC.S ;  /* 0x00000000000073c6 */ /* 0x004ea20000000000 */
[----:B------:R-:W-:-:S04]  /*3840*/  PRMT R0, RZ, 0x654, R0 ;  /* 0x00000654ff007816 */ /* 0x000fc80000000000 */
[----:B--2---:R2:W-:Y:S01]  /*3850*/  SYNCS.ARRIVE.TRANS64.RED.A1T0 RZ, [R0+URZ], RZ ;  /* 0x000000ff00ff79a7 */ /* 0x0045e200081004ff */
[----:B-1----:R-:W-:Y:S01]  /*3860*/  LOP3.LUT P1, RZ, R6, 0x1, RZ, 0xc0, !PT ;  /* 0x0000000106ff7812 */ /* 0x002fe2000782c0ff */
[----:B--2---:R-:W-:-:S12]  /*3870*/  BRA.U UP3, `(.L_x_67) ;  /* 0x0000000503087547 */ /* 0x004fd8000b800000 */
[----:B------:R-:W1:Y:S01]  /*3880*/  LDCU UR4, c[0x0][0x38c] ;  /* 0x00007180ff0477ac */ /* 0x000e620008000800 */
[----:B------:R-:W-:Y:S02]  /*3890*/  PLOP3.LUT P2, PT, PT, PT, PT, 0x80, 0x8 ;  /* 0x000000000008781c */ /* 0x000fe40003f4f070 */
[----:B------:R-:W-:Y:S01]  /*38a0*/  SHF.L.U32 R4, R9, 0x1f, RZ ;  /* 0x0000001f09047819 */ /* 0x000fe200000006ff */
[----:B------:R-:W-:Y:S02]  /*38b0*/  ULEA UR31, UR32, UR26, 0x3 ;  /* 0x0000001a201f7291 */ /* 0x000fe4000f8e18ff */
[----:B------:R-:W-:Y:S02]  /*38c0*/  ULEA UR11, UR32, UR44, 0x6 ;  /* 0x0000002c200b7291 */ /* 0x000fe4000f8e30ff */
[----:B-1----:R-:W-:-:S06]  /*38d0*/  UISETP.GE.AND UP0, UPT, UR4, 0x1, UPT ;  /* 0x000000010400788c */ /* 0x002fcc000bf06270 */
[----:B------:R-:W-:-:S05]  /*38e0*/  PLOP3.LUT P0, PT, PT, PT, UP0, 0x80, 0x8 ;  /* 0x000000000008781c */ /* 0x000fca0003f0f008 */
[----:B------:R-:W-:-:S08]  /*38f0*/  @UP0 ULEA UR4, UR23, UR26, 0x3 ;  /* 0x0000001a17040291 */ /* 0x000fd0000f8e18ff */
[----:B------:R-:W-:-:S04]  /*3900*/  @P0 SHF.L.U32 R0, R2, 0x1f, RZ ;  /* 0x0000001f02000819 */ /* 0x000fc800000006ff */
[----:B------:R1:W2:Y:S01]  /*3910*/  @P0 SYNCS.PHASECHK.TRANS64.TRYWAIT P2, [UR4], R0 ;  /* 0x00000000ff0005a7 */ /* 0x0002a20008041104 */
[----:B------:R-:W3:Y:S02]  /*3920*/  SYNCS.PHASECHK.TRANS64.TRYWAIT P0, [UR31+0x90], R4 ;  /* 0x00009004ff0075a7 */ /* 0x000ee4000800111f */
[----:B-123--:R-:W-:Y:S05]  /*3930*/  @!P0 BRA `(.L_x_68) ;  /* 0x00000040006c8947 */ /* 0x00efea0003800000 */
.L_x_130:
[----:B------:R-:W-:Y:S01]  /*3940*/  UMOV UR27, UR22 ;  /* 0x00000016001b7c82 */ /* 0x000fe20008000000 */
[----:B------:R-:W-:Y:S05]  /*3950*/  BRA.U !UP0, `(.L_x_69) ;  /* 0x0000000108c07547 */ /* 0x000fea000b800000 */
[----:B------:R-:W-:Y:S02]  /*3960*/  UIADD3 UR27, UPT, UPT, UR43, UR22, URZ ;  /* 0x000000162b1b7290 */ /* 0x000fe4000fffe0ff */
[----:B------:R-:W-:Y:S01]  /*3970*/  UPLOP3.LUT UP2, UPT, UPT, UPT, UPT, 0x40, 0x4 ;  /* 0x000000000004789c */ /* 0x000fe20003f4e870 */
[----:B------:R-:W-:Y:S01]  /*3980*/  UMOV UR24, UR33 ;  /* 0x0000002100187c82 */ /* 0x000fe20008000000 */
[----:B------:R-:W-:-:S09]  /*3990*/  UMOV UR10, UR23 ;  /* 0x00000017000a7c82 */ /* 0x000fd20008000000 */
.L_x_72:
[----:B--2---:R-:W-:Y:S01]  /*39a0*/  ULEA UR5, UR10, UR26, 0x3 ;  /* 0x0000001a0a057291 */ /* 0x004fe2000f8e18ff */
[----:B---3--:R-:W-:Y:S11]  /*39b0*/  @P2 BRA `(.L_x_70) ;  /* 0x00000000000c2947 */ /* 0x008ff60003800000 */
[----:B-1----:R-:W-:Y:S04]  /*39c0*/  SHF.L.U32 R4, R2, 0x1f, RZ ;  /* 0x0000001f02047819 */ /* 0x002fe800000006ff */
[----:B------:R-:W1:Y:S02]  /*39d0*/  SYNCS.PHASECHK.TRANS64.TRYWAIT P0, [UR5], R4 ;  /* 0x00000004ff0075a7 */ /* 0x000e640008001105 */
[----:B-1----:R-:W-:Y:S05]  /*39e0*/  @!P0 BRA `(.L_x_71) ;  /* 0x0000004000588947 */ /* 0x002fea0003800000 */
.L_x_70:
[----:B------:R-:W-:Y:S01]  /*39f0*/  UISETP.NE.AND UP0, UPT, UR24, 0x1, UPT ;  /* 0x000000011800788c */ /* 0x000fe2000bf05270 */
[----:B------:R-:W-:Y:S01]  /*3a00*/  PLOP3.LUT P2, PT, PT, PT, PT, 0x80, 0x8 ;  /* 0x000000000008781c */ /* 0x000fe20003f4f070 */
[----:B------:R-:W-:Y:S02]  /*3a10*/  UIADD3 UR4, UPT, UPT, UR10, 0x1, URZ ;  /* 0x000000010a047890 */ /* 0x000fe4000fffe0ff */
[----:B------:R-:W-:Y:S02]  /*3a20*/  UIADD3 UR25, UPT, UPT, UR5, 0x18, URZ ;  /* 0x0000001805197890 */ /* 0x000fe4000fffe0ff */
[----:B------:R-:W-:Y:S01]  /*3a30*/  UISETP.NE.AND UP1, UPT, UR4, 0x3, UPT ;  /* 0x000000030400788c */ /* 0x000fe2000bf25270 */
[----:B------:R-:W-:Y:S01]  /*3a40*/  PLOP3.LUT P0, PT, PT, PT, UP0, 0x80, 0x8 ;  /* 0x000000000008781c */ /* 0x000fe20003f0f008 */
[----:B------:R-:W-:Y:S02]  /*3a50*/  UIADD3 UR22, UPT, UPT, UR22, 0x1, URZ ;  /* 0x0000000116167890 */ /* 0x000fe4000fffe0ff */
[----:B------:R-:W-:Y:S02]  /*3a60*/  USEL UR6, URZ, 0x1, UP1 ;  /* 0x00000001ff067887 */ /* 0x000fe40008800000 */
[----:B------:R-:W-:Y:S02]  /*3a70*/  USEL UR23, UR4, URZ, UP1 ;  /* 0x000000ff04177287 */ /* 0x000fe40008800000 */
[----:B------:R-:W-:Y:S02]  /*3a80*/  UIADD3 UR24, UPT, UPT, UR24, -0x1, URZ ;  /* 0xffffffff18187890 */ /* 0x000fe4000fffe0ff */
[----:B------:R-:W-:Y:S01]  /*3a90*/  @UP0 ULEA UR4, UR23, UR26, 0x3 ;  /* 0x0000001a17040291 */ /* 0x000fe2000f8e18ff */
[----:B------:R-:W-:Y:S01]  /*3aa0*/  LOP3.LUT R2, R2, UR6, RZ, 0x3c, !PT ;  /* 0x0000000602027c12 */ /* 0x000fe2000f8e3cff */
[----:B------:R-:W-:Y:S02]  /*3ab0*/  ULEA UR6, UR10, UR30, 0x8 ;  /* 0x0000001e0a067291 */ /* 0x000fe4000f8e40ff */
[----:B------:R-:W-:Y:S01]  /*3ac0*/  UISETP.NE.AND UP0, UPT, UR22, UR27, UPT ;  /* 0x0000001b1600728c */ /* 0x000fe2000bf05270 */
[----:B-1----:R-:W-:Y:S01]  /*3ad0*/  @P0 SHF.L.U32 R0, R2, 0x1f, RZ ;  /* 0x0000001f02000819 */ /* 0x002fe200000006ff */
[----:B------:R-:W-:Y:S02]  /*3ae0*/  UIADD3 UR20, UPT, UPT, UR6, 0x2, URZ ;  /* 0x0000000206147890 */ /* 0x000fe4000fffe0ff */
[----:B------:R-:W-:Y:S01]  /*3af0*/  UIADD3 UR16, UPT, UPT, UR6, 0x4, URZ ;  /* 0x0000000406107890 */ /* 0x000fe2000fffe0ff */
[----:B------:R2:W3:Y:S01]  /*3b00*/  @P0 SYNCS.PHASECHK.TRANS64.TRYWAIT P2, [UR4], R0 ;  /* 0x00000000ff0005a7 */ /* 0x0004e20008041104 */
[----:B------:R-:W-:Y:S02]  /*3b10*/  ULEA UR4, UR10, UR29, 0xa ;  /* 0x0000001d0a047291 */ /* 0x000fe4000f8e50ff */
[----:B------:R-:W-:Y:S02]  /*3b20*/  UIADD3 UR12, UPT, UPT, UR6, 0x6, URZ ;  /* 0x00000006060c7890 */ /* 0x000fe4000fffe0ff */
[----:B------:R-:W-:Y:S02]  /*3b30*/  UIADD3 UR18, UPT, UPT, UR4, 0x2, URZ ;  /* 0x0000000204127890 */ /* 0x000fe4000fffe0ff */
[----:B------:R-:W-:Y:S02]  /*3b40*/  UIADD3 UR14, UPT, UPT, UR4, 0x4, URZ ;  /* 0x00000004040e7890 */ /* 0x000fe4000fffe0ff */
[----:B------:R-:W-:Y:S01]  /*3b50*/  UIADD3 UR8, UPT, UPT, UR4, 0x6, URZ ;  /* 0x0000000604087890 */ /* 0x000fe2000fffe0ff */
[----:B------:R-:W-:Y:S01]  /*3b60*/  UMOV UR7, 0x40004040 ;  /* 0x4000404000077882 */ /* 0x000fe20000000000 */
[----:B------:R-:W-:Y:S01]  /*3b70*/  UMOV UR5, 0x40004040 ;  /* 0x4000404000057882 */ /* 0x000fe20000000000 */
[----:B------:R-:W-:Y:S01]  /*3b80*/  UMOV UR21, 0x40004040 ;  /* 0x4000404000157882 */ /* 0x000fe20000000000 */
[----:B------:R2:W-:Y:S01]  /*3b90*/  UTCQMMA.2CTA gdesc[UR4], gdesc[UR6], tmem[UR11], tmem[UR40], idesc[UR41], UP2 ;  /* 0x00ff2806040075ea */ /* 0x0005e2000920030b */
[----:B------:R-:W-:Y:S01]  /*3ba0*/  UPLOP3.LUT UP2, UPT, UPT, UPT, UPT, 0x80, 0x8 ;  /* 0x000000000008789c */ /* 0x000fe20003f4f070 */
[----:B------:R-:W-:Y:S01]  /*3bb0*/  UMOV UR19, 0x40004040 ;  /* 0x4000404000137882 */ /* 0x000fe20000000000 */
[----:B------:R-:W-:Y:S01]  /*3bc0*/  UMOV UR17, 0x40004040 ;  /* 0x4000404000117882 */ /* 0x000fe20000000000 */
[----:B------:R2:W-:Y:S01]  /*3bd0*/  UTCQMMA.2CTA gdesc[UR18], gdesc[UR20], tmem[UR11], tmem[UR38], idesc[UR39], UPT ;  /* 0x00ff2614120075ea */ /* 0x0005e2000ba0030b */
[----:B------:R-:W-:Y:S01]  /*3be0*/  UMOV UR15, 0x40004040 ;  /* 0x40004040000f7882 */ /* 0x000fe20000000000 */
[----:B------:R-:W-:Y:S01]  /*3bf0*/  UMOV UR13, 0x40004040 ;  /* 0x40004040000d7882 */ /* 0x000fe20000000000 */
[----:B------:R-:W-:Y:S01]  /*3c00*/  UMOV UR9, 0x40004040 ;  /* 0x4000404000097882 */ /* 0x000fe20000000000 */
[----:B------:R2:W-:Y:S01]  /*3c10*/  UTCQMMA.2CTA gdesc[UR14], gdesc[UR16], tmem[UR11], tmem[UR36], idesc[UR37], UPT ;  /* 0x00ff24100e0075ea */ /* 0x0005e2000ba0030b */
[----:B------:R2:W-:Y:S01]  /*3c20*/  UTCQMMA.2CTA gdesc[UR8], gdesc[UR12], tmem[UR11], tmem[UR34], idesc[UR35], UPT ;  /* 0x00ff220c080075ea */ /* 0x0005e2000ba0030b */
[----:B------:R2:W-:Y:S01]  /*3c30*/  UTCBAR.2CTA.MULTICAST [UR25], URZ, UR28 ;  /* 0x000000ff190073e9 */ /* 0x0005e2000820081c */
[----:B------:R-:W-:Y:S01]  /*3c40*/  UMOV UR10, UR23 ;  /* 0x00000017000a7c82 */ /* 0x000fe20008000000 */
[----:B------:R-:W-:Y:S05]  /*3c50*/  BRA.U UP0, `(.L_x_72) ;  /* 0xfffffffd00507547 */ /* 0x000fea000b83ffff */
.L_x_69:
[----:B--2---:R-:W-:Y:S01]  /*3c60*/  UIADD3 UR4, UPT, UPT, UR31, 0x70, URZ ;  /* 0x000000701f047890 */ /* 0x004fe2000fffe0ff */
[----:B------:R-:W-:-:S08]  /*3c70*/  UMOV UR22, UR27 ;  /* 0x0000001b00167c82 */ /* 0x000fd00008000000 */
[----:B------:R2:W-:Y:S01]  /*3c80*/  UTCBAR.2CTA.MULTICAST [UR4], URZ, UR42 ;  /* 0x000000ff040073e9 */ /* 0x0005e2000820082a */
[----:B------:R-:W-:Y:S02]  /*3c90*/  NOP ;  /* 0x0000000000007918 */ /* 0x000fe40000000000 */
.L_x_67:
[----:B--2---:R-:W-:Y:S01]  /*3ca0*/  UIADD3 UR4, UPT, UPT, UR32, 0x1, URZ ;  /* 0x0000000120047890 */ /* 0x004fe2000fffe0ff */
[----:B------:R-:W-:-:S03]  /*3cb0*/  ISETP.NE.AND P0, PT, R8, 0x2, PT ;  /* 0x000000020800780c */ /* 0x000fc60003f05270 */
[----:B------:R-:W-:Y:S01]  /*3cc0*/  UISETP.NE.AND UP0, UPT, UR4, 0x4, UPT ;  /* 0x000000040400788c */ /* 0x000fe2000bf05270 */
[----:B-1----:R-:W-:Y:S02]  /*3cd0*/  SEL R0, RZ, 0x1, P0 ;  /* 0x00000001ff007807 */ /* 0x002fe40000000000 */
[----:B------:R-:W-:Y:S01]  /*3ce0*/  SEL R8, R8, RZ, P0 ;  /* 0x000000ff08087207 */ /* 0x000fe20000000000 */
[----:B------:R-:W-:Y:S01]  /*3cf0*/  USEL UR5, URZ, 0x1, UP0 ;  /* 0x00000001ff057887 */ /* 0x000fe20008000000 */
[----:B------:R-:W-:Y:S01]  /*3d00*/  LOP3.LUT R3, R3, R0, RZ, 0x3c, !PT ;  /* 0x0000000003037212 */ /* 0x000fe200078e3cff */
[----:B------:R-:W-:-:S04]  /*3d10*/  USEL UR32, UR4, URZ, UP0 ;  /* 0x000000ff04207287 */ /* 0x000fc80008000000 */
[----:B------:R-:W-:Y:S01]  /*3d20*/  LOP3.LUT R9, R9, UR5, RZ, 0x3c, !PT ;  /* 0x0000000509097c12 */ /* 0x000fe2000f8e3cff */
[----:B------:R-:W-:Y:S07]  /*3d30*/  @P1 BRA `(.L_x_73) ;  /* 0xfffffff800881947 */ /* 0x000fee000383ffff */
[----:B------:R-:W1:Y:S01]  /*3d40*/  S2UR UR8, SR_CgaCtaId ;  /* 0x00000000000879c3 */ /* 0x000e620000008800 */
[----:B------:R-:W-:Y:S01]  /*3d50*/  ELECT P0, URZ, PT ;  /* 0x0000000000ff782f */ /* 0x000fe20003800000 */
[----:B------:R-:W-:Y:S01]  /*3d60*/  HFMA2 R0, -RZ, RZ, 0, 5.9604644775390625e-08 ;  /* 0x00000001ff007431 */ /* 0x000fe200000001ff */
[----:B------:R-:W-:-:S05]  /*3d70*/  UMOV UR4, 0x40 ;  /* 0x0000004000047882 */ /* 0x000fca0000000000 */
[----:B------:R-:W-:Y:S01]  /*3d80*/  UVIRTCOUNT.DEALLOC.SMPOOL 0x80 ;  /* 0x000000800000784c */ /* 0x000fe20000000000 */
[----:B------:R-:W-:Y:S02]  /*3d90*/  UISETP.NE.AND UP1, UPT, UR48, URZ, UPT ;  /* 0x000000ff3000728c */ /* 0x000fe4000bf25270 */
[----:B-1----:R-:W-:-:S09]  /*3da0*/  ULEA UR8, UR8, UR4, 0x18 ;  /* 0x0000000408087291 */ /* 0x002fd2000f8ec0ff */
[----:B------:R1:W-:Y:S01]  /*3db0*/  @P0 STS.U8 [UR8+0x1c], R0 ;  /* 0x00001c00ff000988 */ /* 0x0003e20008000008 */
[----:B------:R-:W-:Y:S05]  /*3dc0*/  BRA.U UP1, `(.L_x_74) ;  /* 0x0000000101a07547 */ /* 0x000fea000b800000 */
[----:B------:R-:W-:Y:S01]  /*3dd0*/  UIADD3 UR7, UPT, UPT, UR26, 0x90, URZ ;  /* 0x000000901a077890 */ /* 0x000fe2000fffe0ff */
[----:B------:R-:W-:-:S03]  /*3de0*/  SHF.L.U32 R2, R9, 0x1f, RZ ;  /* 0x0000001f09027819 */ /* 0x000fc600000006ff */
[----:B------:R-:W-:-:S09]  /*3df0*/  ULEA UR4, UR32, UR7, 0x3 ;  /* 0x0000000720047291 */ /* 0x000fd2000f8e18ff */
[----:B------:R-:W2:Y:S02]  /*3e00*/  SYNCS.PHASECHK.TRANS64.TRYWAIT P0, [UR4], R2 ;  /* 0x00000002ff0075a7 */ /* 0x000ea40008001104 */
[----:B--2---:R-:W-:Y:S05]  /*3e10*/  @!P0 BRA `(.L_x_75) ;  /* 0x0000003c00648947 */ /* 0x004fea0003800000 */
.L_x_133:
[----:B------:R-:W-:-:S04]  /*3e20*/  UIADD3 UR4, UPT, UPT, UR32, 0x1, URZ ;  /* 0x0000000120047890 */ /* 0x000fc8000fffe0ff */
[----:B------:R-:W-:-:S04]  /*3e30*/  UISETP.NE.AND UP0, UPT, UR4, 0x4, UPT ;  /* 0x000000040400788c */ /* 0x000fc8000bf05270 */
[----:B------:R-:W-:Y:S02]  /*3e40*/  USEL UR6, URZ, 0x1, UP0 ;  /* 0x00000001ff067887 */ /* 0x000fe40008000000 */
[----:B------:R-:W-:-:S04]  /*3e50*/  USEL UR4, UR4, URZ, UP0 ;  /* 0x000000ff04047287 */ /* 0x000fc80008000000 */
[----:B------:R-:W-:Y:S01]  /*3e60*/  ULEA UR5, UR4, UR7, 0x3 ;  /* 0x0000000704057291 */ /* 0x000fe2000f8e18ff */
[----:B-1----:R-:W-:-:S04]  /*3e70*/  LOP3.LUT R2, R9, UR6, RZ, 0x3c, !PT ;  /* 0x0000000609027c12 */ /* 0x002fc8000f8e3cff */
[----:B------:R-:W-:-:S04]  /*3e80*/  SHF.L.U32 R3, R2, 0x1f, RZ ;  /* 0x0000001f02037819 */ /* 0x000fc800000006ff */
[----:B------:R-:W1:Y:S02]  /*3e90*/  SYNCS.PHASECHK.TRANS64.TRYWAIT P0, [UR5], R3 ;  /* 0x00000003ff0075a7 */ /* 0x000e640008001105 */
[----:B-1----:R-:W-:Y:S05]  /*3ea0*/  @!P0 BRA `(.L_x_76) ;  /* 0x0000003c00588947 */ /* 0x002fea0003800000 */
.L_x_135:
        /* <DEDUP_REMOVED lines=9> */
.L_x_137:
[----:B------:R-:W-:-:S04]  /*3f40*/  UIADD3 UR4, UPT, UPT, UR4, 0x1, URZ ;  /* 0x0000000104047890 */ /* 0x000fc8000fffe0ff */
[----:B------:R-:W-:-:S04]  /*3f50*/  UISETP.NE.AND UP0, UPT, UR4, 0x4, UPT ;  /* 0x000000040400788c */ /* 0x000fc8000bf05270 */
[----:B------:R-:W-:Y:S02]  /*3f60*/  USEL UR5, URZ, 0x1, UP0 ;  /* 0x00000001ff057887 */ /* 0x000fe40008000000 */
[----:B------:R-:W-:-:S04]  /*3f70*/  USEL UR4, UR4, URZ, UP0 ;  /* 0x000000ff04047287 */ /* 0x000fc80008000000 */
[----:B------:R-:W-:Y:S01]  /*3f80*/  ULEA UR4, UR4, UR7, 0x3 ;  /* 0x0000000704047291 */ /* 0x000fe2000f8e18ff */
[----:B------:R-:W-:-:S04]  /*3f90*/  LOP3.LUT R2, R2, UR5, RZ, 0x3c, !PT ;  /* 0x0000000502027c12 */ /* 0x000fc8000f8e3cff */
[----:B------:R-:W-:Y:S01]  /*3fa0*/  SHF.L.U32 R2, R2, 0x1f, RZ ;  /* 0x0000001f02027819 */ /* 0x000fe200000006ff */
[----:B-1----:R-:W-:-:S04]  /*3fb0*/  IMAD.U32 R0, RZ, RZ, UR4 ;  /* 0x00000004ff007e24 */ /* 0x002fc8000f8e00ff */
[----:B------:R1:W2:Y:S03]  /*3fc0*/  SYNCS.PHASECHK.TRANS64.TRYWAIT P0, [R0+URZ], R2 ;  /* 0x00000002000075a7 */ /* 0x0002a600080011ff */
[----:B--2---:R-:W-:Y:S05]  /*3fd0*/  @!P0 NANOSLEEP.SYNCS 0x989680 ;  /* 0x009896800000895d */ /* 0x004fea0003900000 */
[----:B------:R-:W2:Y:S02]  /*3fe0*/  @!P0 SYNCS.PHASECHK.TRANS64 P0, [R0+URZ], R2 ;  /* 0x00000002000085a7 */ /* 0x000ea400080010ff */
[----:B--2---:R-:W-:Y:S05]  /*3ff0*/  @P0 BRA `(.L_x_78) ;  /* 0x0000000000200947 */ /* 0x004fea0003800000 */
.L_x_79:
[----:B--2---:R2:W4:Y:S02]  /*4000*/  SYNCS.PHASECHK.TRANS64.TRYWAIT P0, [R0+URZ], R2 ;  /* 0x00000002000075a7 */ /* 0x00452400080011ff */
[----:B----4-:R-:W-:Y:S05]  /*4010*/  @!P0 NANOSLEEP.SYNCS 0x989680 ;  /* 0x009896800000895d */ /* 0x010fea0003900000 */
[----:B------:R-:W4:Y:S02]  /*4020*/  @!P0 SYNCS.PHASECHK.TRANS64 P0, [R0+URZ], R2 ;  /* 0x00000002000085a7 */ /* 0x000f2400080010ff */
[----:B----4-:R-:W-:Y:S05]  /*4030*/  @!P0 BRA `(.L_x_79) ;  /* 0xfffffffc00f08947 */ /* 0x010fea000383ffff */
[----:B------:R-:W-:Y:S05]  /*4040*/  BRA `(.L_x_78) ;  /* 0x00000000000c7947 */ /* 0x000fea0003800000 */
.L_x_74:
[----:B------:R-:W-:-:S04]  /*4050*/  UIADD3 UR4, UPT, UPT, UR26, 0xd0, URZ ;  /* 0x000000d01a047890 */ /* 0x000fc8000fffe0ff */
[----:B------:R-:W-:-:S09]  /*4060*/  UPRMT UR4, UR47, 0x654, UR4 ;  /* 0x000006542f047896 */ /* 0x000fd20008000004 */
[----:B------:R-:W-:Y:S03]  /*4070*/  SYNCS.ARRIVE.TRANS64.RED.A1T0 RZ, [UR4], RZ ;  /* 0x000000ffffff79a7 */ /* 0x000fe60008100404 */
.L_x_78:
[----:B-12---:R-:W-:Y:S01]  /*4080*/  SHF.L.U32 R2, RZ, 0x1f, RZ ;  /* 0x0000001fff027819 */ /* 0x006fe200000006ff */
[----:B------:R-:W-:Y:S01]  /*4090*/  UIADD3 UR4, UPT, UPT, UR26, 0xd0, URZ ;  /* 0x000000d01a047890 */ /* 0x000fe2000fffe0ff */
[----:B------:R-:W-:Y:S02]  /*40a0*/  PLOP3.LUT P0, PT, PT, PT, UP1, 0x80, 0x8 ;  /* 0x000000000008781c */ /* 0x000fe40003f0f018 */
[----:B------:R-:W1:Y:S02]  /*40b0*/  SYNCS.PHASECHK.TRANS64.TRYWAIT P1, [UR26+0xd0], R2 ;  /* 0x0000d002ff0075a7 */ /* 0x000e64000802111a */
[----:B-1----:R-:W-:Y:S09]  /*40c0*/  @!P1 BRA `(.L_x_80) ;  /* 0x0000003c00009947 */ /* 0x002ff20003800000 */
.L_x_139:
[----:B------:R-:W-:Y:S01]  /*40d0*/  @!UP1 UPRMT UR4, UR47, 0x654, UR4 ;  /* 0x000006542f049896 */ /* 0x000fe20008000004 */
[----:B------:R-:W-:Y:S01]  /*40e0*/  UMOV UR5, 0xffff ;  /* 0x0000ffff00057882 */ /* 0x000fe20000000000 */
[----:B------:R-:W-:-:S07]  /*40f0*/  UMOV UR6, 0x1 ;  /* 0x0000000100067882 */ /* 0x000fce0000000000 */
[----:B------:R-:W-:Y:S01]  /*4100*/  @!P0 SYNCS.ARRIVE.TRANS64.RED.A1T0 RZ, [UR4], RZ ;  /* 0x000000ffffff89a7 */ /* 0x000fe20008100404 */
[----:B------:R-:W-:Y:S01]  /*4110*/  NOP ;  /* 0x0000000000007918 */ /* 0x000fe20000000000 */
[----:B-1----:R-:W1:Y:S01]  /*4120*/  LDS R0, [UR8+0x14] ;  /* 0x00001408ff007984 */ /* 0x002e620008000800 */
[----:B------:R-:W-:-:S04]  /*4130*/  ULOP3.LUT UR4, UR44, 0xffff, URZ, 0xc0, !UPT ;  /* 0x0000ffff2c047892 */ /* 0x000fc8000f8ec0ff */
[----:B------:R-:W-:-:S04]  /*4140*/  USHF.R.U32.HI UR4, URZ, 0x5, UR4 ;  /* 0x00000005ff047899 */ /* 0x000fc80008011604 */
[----:B------:R-:W-:Y:S02]  /*4150*/  USHF.L.U32 UR5, UR5, UR4, URZ ;  /* 0x0000000405057299 */ /* 0x000fe400080006ff */
[----:B------:R-:W-:-:S04]  /*4160*/  USHF.L.U32 UR4, UR6, UR4, URZ ;  /* 0x0000000406047299 */ /* 0x000fc800080006ff */
[----:B-1----:R-:W-:-:S04]  /*4170*/  LOP3.LUT R0, R0, UR5, RZ, 0xc0, !PT ;  /* 0x0000000500007c12 */ /* 0x002fc8000f8ec0ff */
[----:B------:R-:W-:-:S13]  /*4180*/  ISETP.NE.AND P0, PT, R0, UR5, PT ;  /* 0x0000000500007c0c */ /* 0x000fda000bf05270 */
[----:B------:R-:W-:Y:S05]  /*4190*/  @P0 BRA `(.L_x_81) ;  /* 0x0000000000580947 */ /* 0x000fea0003800000 */
[----:B------:R-:W1:Y:S02]  /*41a0*/  LDS R0, [UR8+0x18] ;  /* 0x00001808ff007984 */ /* 0x000e640008000800 */
[----:B-1----:R-:W-:-:S04]  /*41b0*/  LOP3.LUT R0, R0, UR4, RZ, 0xc0, !PT ;  /* 0x0000000400007c12 */ /* 0x002fc8000f8ec0ff */
[----:B------:R-:W-:-:S13]  /*41c0*/  ISETP.NE.AND P0, PT, R0, UR4, PT ;  /* 0x0000000400007c0c */ /* 0x000fda000bf05270 */
[----:B------:R-:W-:Y:S05]  /*41d0*/  @P0 BRA `(.L_x_82) ;  /* 0x00000000003c0947 */ /* 0x000fea0003800000 */
[----:B------:R-:W1:Y:S01]  /*41e0*/  S2R R2, SR_LANEID ;  /* 0x0000000000027919 */ /* 0x000e620000000000 */
[----:B------:R-:W-:-:S06]  /*41f0*/  ULOP3.LUT UR5, URZ, UR5, URZ, 0x33, !UPT ;  /* 0x00000005ff057292 */ /* 0x000fcc000f8e33ff */
[----:B------:R-:W-:-:S04]  /*4200*/  IMAD.U32 R0, RZ, RZ, UR5 ;  /* 0x00000005ff007e24 */ /* 0x000fc8000f8e00ff */
[----:B------:R2:W4:Y:S02]  /*4210*/  REDUX UR7, R0 ;  /* 0x00000000000773c4 */ /* 0x0005240000000000 */
[----:B------:R1:W-:Y:S01]  /*4220*/  UTCATOMSWS.AND URZ, UR5 ;  /* 0x0000000500ff79e3 */ /* 0x0003e20008000000 */
[----:B--2---:R-:W-:Y:S01]  /*4230*/  LOP3.LUT R0, RZ, UR4, RZ, 0x33, !PT ;  /* 0x00000004ff007c12 */ /* 0x004fe2000f8e33ff */
[----:B------:R-:W-:Y:S02]  /*4240*/  VOTEU.ANY UR4, UPT, PT ;  /* 0x0000000000047886 */ /* 0x000fe400038e0100 */
[----:B------:R-:W-:Y:S02]  /*4250*/  UFLO.U32 UR4, UR4 ;  /* 0x00000004000472bd */ /* 0x000fe400080e0000 */
[----:B------:R-:W2:Y:S04]  /*4260*/  REDUX UR6, R0 ;  /* 0x00000000000673c4 */ /* 0x000ea80000000000 */
[----:B-1----:R-:W-:-:S02]  /*4270*/  ISETP.EQ.U32.AND P0, PT, R2, UR4, PT ;  /* 0x0000000402007c0c */ /* 0x002fc4000bf02070 */
[----:B----4-:R-:W-:-:S11]  /*4280*/  MOV R2, UR7 ;  /* 0x0000000700027c02 */ /* 0x010fd60008000f00 */
[----:B------:R1:W-:Y:S01]  /*4290*/  @P0 ATOMS.AND RZ, [UR8+0x14], R2 ;  /* 0x00001402ffff098c */ /* 0x0003e2000a800008 */
[----:B--2---:R-:W-:-:S05]  /*42a0*/  IMAD.U32 R0, RZ, RZ, UR6 ;  /* 0x00000006ff007e24 */ /* 0x004fca000f8e00ff */
[----:B------:R1:W-:Y:S01]  /*42b0*/  @P0 ATOMS.AND RZ, [UR8+0x18], R0 ;  /* 0x00001800ffff098c */ /* 0x0003e2000a800008 */
[----:B------:R-:W-:Y:S05]  /*42c0*/  BRA `(.L_x_83) ;  /* 0x0000000000147947 */ /* 0x000fea0003800000 */
.L_x_82:
[----:B------:R-:W-:Y:S02]  /*42d0*/  MOV R2, 0x42f0 ;  /* 0x000042f000027802 */ /* 0x000fe40000000f00 */
[----:B---3-5:R-:W-:Y:S05]  /*42e0*/  CALL.REL.NOINC `($__internal_0_$__cuda_sm10x_tcgen05_guardrail_trap_col_being_dealloced_not_returned_by_alloc) ;  /* 0x0000003c00147944 */ /* 0x028fea0003c00000 */
[----:B------:R-:W-:Y:S05]  /*42f0*/  BRA `(.L_x_83) ;  /* 0x0000000000087947 */ /* 0x000fea0003800000 */
.L_x_81:
[----:B------:R-:W-:Y:S02]  /*4300*/  MOV R2, 0x4320 ;  /* 0x0000432000027802 */ /* 0x000fe40000000f00 */
[----:B---3-5:R-:W-:Y:S05]  /*4310*/  CALL.REL.NOINC `($__internal_2_$__cuda_sm10x_tcgen05_guardrail_trap_unallocated_columns_being_dealloced) ;  /* 0x0000003c00207944 */ /* 0x028fea0003c00000 */
.L_x_83:
[----:B------:R-:W-:Y:S01]  /*4320*/  NOP ;  /* 0x0000000000007918 */ /* 0x000fe20000000000 */
[----:B------:R-:W-:Y:S05]  /*4330*/  EXIT ;  /* 0x000000000000794d */ /* 0x000fea0003800000 */
.L_x_54:
[----:B------:R-:W-:-:S09]  /*4340*/  UISETP.NE.OR UP0, UPT, UR13, 0x3, !UP3 ;  /* 0x000000030d00788c */ /* 0x000fd2000df05670 */
[----:B------:R-:W-:Y:S05]  /*4350*/  BRA.U UP0, `(.L_x_84) ;  /* 0x0000000d000c7547 */ /* 0x000fea000b800000 */
[----:B------:R-:W1:Y:S01]  /*4360*/  S2UR UR10, SR_CgaCtaId ;  /* 0x00000000000a79c3 */ /* 0x000e620000008800 */
[----:B------:R-:W2:Y:S01]  /*4370*/  LDCU UR26, c[0x0][0x370] ;  /* 0x00006e00ff1a77ac */ /* 0x000ea20008000800 */
[----:B------:R-:W-:Y:S02]  /*4380*/  HFMA2 R13, -RZ, RZ, 0, 0 ;  /* 0x00000000ff0d7431 */ /* 0x000fe400000001ff */
[----:B------:R-:W-:Y:S01]  /*4390*/  IMAD.MOV.U32 R15, RZ, RZ, 0x1 ;  /* 0x00000001ff0f7424 */ /* 0x000fe200078e00ff */
[----:B------:R-:W-:Y:S01]  /*43a0*/  MOV R12, 0x2000 ;  /* 0x00002000000c7802 */ /* 0x000fe20000000f00 */
[----:B------:R-:W2:Y:S01]  /*43b0*/  LDCU.128 UR28, c[0x0][0xb10] ;  /* 0x00016200ff1c77ac */ /* 0x000ea20008000c00 */
[----:B------:R-:W-:Y:S01]  /*43c0*/  IMAD.MOV.U32 R14, RZ, RZ, RZ ;  /* 0x000000ffff0e7224 */ /* 0x000fe200078e00ff */
[----:B------:R-:W3:Y:S01]  /*43d0*/  LDC.64 R16, c[0x0][0x348] ;  /* 0x0000d200ff107b82 */ /* 0x000ee20000000a00 */
[----:B------:R-:W4:Y:S01]  /*43e0*/  LDCU UR25, c[0x0][0x374] ;  /* 0x00006e80ff1977ac */ /* 0x000f220008000800 */
[----:B------:R-:W1:Y:S06]  /*43f0*/  LDCU UR16, c[0x0][0xb0c] ;  /* 0x00016180ff1077ac */ /* 0x000e6c0008000800 */
[----:B------:R-:W3:Y:S01]  /*4400*/  LDC.64 R2, c[0x0][0x888] ;  /* 0x00022200ff027b82 */ /* 0x000ee20000000a00 */
[----:B------:R-:W1:Y:S01]  /*4410*/  LDCU UR35, c[0x0][0xb20] ;  /* 0x00016400ff2377ac */ /* 0x000e620008000800 */
[----:B------:R-:W1:Y:S06]  /*4420*/  LDCU UR4, c[0x0][0xb30] ;  /* 0x00016600ff0477ac */ /* 0x000e6c0008000800 */
[----:B------:R-:W3:Y:S01]  /*4430*/  LDC.64 R4, c[0x0][0x890] ;  /* 0x00022400ff047b82 */ /* 0x000ee20000000a00 */
[----:B------:R-:W-:Y:S01]  /*4440*/  UMOV UR17, 0x400 ;  /* 0x0000040000117882 */ /* 0x000fe20000000000 */
[----:B--2---:R-:W-:-:S02]  /*4450*/  UIMAD.WIDE.U32 UR6, UR26, UR28, URZ ;  /* 0x0000001c1a0672a5 */ /* 0x004fc4000f8e00ff */
[----:B----4-:R-:W-:Y:S02]  /*4460*/  UIMAD.WIDE.U32 UR8, UR25, UR31, URZ ;  /* 0x0000001f190872a5 */ /* 0x010fe4000f8e00ff */
[----:B-1----:R-:W-:Y:S02]  /*4470*/  ULEA UR17, UR10, UR17, 0x18 ;  /* 0x000000110a117291 */ /* 0x002fe4000f8ec0ff */
[----:B------:R-:W-:Y:S02]  /*4480*/  UPLOP3.LUT UP3, UPT, UPT, UPT, UPT, 0x40, 0x4 ;  /* 0x000000000004789c */ /* 0x000fe40003f6e870 */
[----:B------:R-:W-:Y:S01]  /*4490*/  UIADD3 UR27, UPT, UPT, UR17, 0x30, URZ ;  /* 0x00000030111b7890 */ /* 0x000fe2000fffe0ff */
[----:B------:R-:W-:Y:S01]  /*44a0*/  UMOV UR6, UR7 ;  /* 0x0000000700067c82 */ /* 0x000fe20008000000 */
[----:B------:R-:W-:Y:S01]  /*44b0*/  UMOV UR32, UR9 ;  /* 0x0000000900207c82 */ /* 0x000fe20008000000 */
[----:B------:R-:W-:Y:S02]  /*44c0*/  UISETP.GE.AND UP0, UPT, UR40, 0x1, UPT ;  /* 0x000000012800788c */ /* 0x000fe4000bf06270 */
[----:B------:R-:W-:Y:S01]  /*44d0*/  UISETP.NE.AND UP4, UPT, UR40, 0x1, UPT ;  /* 0x000000012800788c */ /* 0x000fe2000bf85270 */
[----:B------:R-:W1:Y:S01]  /*44e0*/  LDCU.64 UR14, c[0x0][0xb28] ;  /* 0x00016500ff0e77ac */ /* 0x000e620008000a00 */
[----:B------:R-:W-:-:S02]  /*44f0*/  UISETP.NE.AND UP6, UPT, UR16, 0x1, UPT ;  /* 0x000000011000788c */ /* 0x000fc4000bfc5270 */
[----:B------:R-:W-:Y:S02]  /*4500*/  UISETP.NE.AND UP5, UPT, UR30, 0x1, UPT ;  /* 0x000000011e00788c */ /* 0x000fe4000bfa5270 */
[----:B------:R-:W-:Y:S02]  /*4510*/  UPRMT UR27, UR10, 0x654, UR27 ;  /* 0x000006540a1b7896 */ /* 0x000fe4000800001b */
[----:B------:R-:W-:Y:S02]  /*4520*/  USHF.R.U32.HI UR33, URZ, UR29, UR6 ;  /* 0x0000001dff217299 */ /* 0x000fe40008011606 */
[----:B------:R-:W-:Y:S02]  /*4530*/  USHF.R.U32.HI UR32, URZ, UR35, UR32 ;  /* 0x00000023ff207299 */ /* 0x000fe40008011620 */
[----:B------:R-:W-:-:S11]  /*4540*/  UISETP.NE.AND UP2, UPT, UR4, 0x1, UPT ;  /* 0x000000010400788c */ /* 0x000fd6000bf45270 */
.L_x_92:
[C---:B------:R-:W-:Y:S02]  /*4550*/  LEA R7, R14.reuse, UR17, 0x3 ;  /* 0x000000110e077c11 */ /* 0x040fe4000f8e18ff */
[----:B------:R-:W-:Y:S02]  /*4560*/  SHF.L.U32 R0, R13, 0x1f, RZ ;  /* 0x0000001f0d007819 */ /* 0x000fe400000006ff */
[----:B------:R-:W-:Y:S02]  /*4570*/  LEA R8, R14, UR17, 0x4 ;  /* 0x000000110e087c11 */ /* 0x000fe4000f8e20ff */
[----:B--2---:R-:W2:Y:S02]  /*4580*/  SYNCS.PHASECHK.TRANS64.TRYWAIT P0, [R7+URZ+0x50], R0 ;  /* 0x00005000070075a7 */ /* 0x004ea400080011ff */
[----:B--2---:R-:W-:Y:S05]  /*4590*/  @!P0 BRA `(.L_x_85) ;  /* 0x0000003400e48947 */ /* 0x004fea0003800000 */
.L_x_140:
[----:B------:R-:W4:Y:S01]  /*45a0*/  LDS.128 R8, [R8+0xe0] ;  /* 0x0000e00008087984 */ /* 0x000f220000000c00 */
[----:B------:R-:W-:Y:S01]  /*45b0*/  UISETP.GE.AND UP0, UPT, UR40, 0x1, UPT ;  /* 0x000000012800788c */ /* 0x000fe2000bf06270 */
[----:B------:R-:W-:Y:S01]  /*45c0*/  @!PT LDS RZ, [RZ] ;  /* 0x00000000fffff984 */ /* 0x000fe20000000800 */
[----:B------:R-:W-:Y:S01]  /*45d0*/  @!PT LDS RZ, [RZ] ;  /* 0x00000000fffff984 */ /* 0x000fe20000000800 */
[----:B------:R-:W-:Y:S01]  /*45e0*/  @!PT LDS RZ, [RZ] ;  /* 0x00000000fffff984 */ /* 0x000fe20000000800 */
[----:B------:R-:W-:Y:S01]  /*45f0*/  @!PT LDS RZ, [RZ] ;  /* 0x00000000fffff984 */ /* 0x000fe20000000800 */
[----:B------:R1:W-:Y:S06]  /*4600*/  MEMBAR.ALL.CTA ;  /* 0x0000000000007992 */ /* 0x0003ec0000008000 */
[----:B-1----:R-:W1:Y:S01]  /*4610*/  FENCE.VIEW.ASYNC.S ;  /* 0x00000000000073c6 */ /* 0x002e620000000000 */
[----:B----4-:R-:W-:Y:S11]  /*4620*/  LOP3.LUT P0, RZ, R10, 0x1, RZ, 0xc0, !PT ;  /* 0x000000010aff7812 */ /* 0x010ff6000780c0ff */
[----:B------:R-:W-:Y:S02]  /*4630*/  @!UPT UIADD3 URZ, UPT, UPT, URZ, URZ, URZ ;  /* 0x000000fffffff290 */ /* 0x000fe4000fffe0ff */
[----:B-1----:R-:W-:Y:S01]  /*4640*/  VOTEU.ANY UP1, P0 ;  /* 0x0000000000ff7886 */ /* 0x002fe20000020100 */
[----:B------:R-:W-:Y:S11]  /*4650*/  PLOP3.LUT P0, PT, PT, PT, UP1, 0x80, 0x8 ;  /* 0x000000000008781c */ /* 0x000ff60003f0f018 */
[----:B------:R-:W-:Y:S02]  /*4660*/  @!UPT UIADD3 URZ, UPT, UPT, URZ, URZ, URZ ;  /* 0x000000fffffff290 */ /* 0x000fe4000fffe0ff */
[----:B--2---:R-:W-:Y:S02]  /*4670*/  @P0 SHF.R.U32.HI R0, RZ, 0x10, R9 ;  /* 0x00000010ff000819 */ /* 0x004fe40000011609 */
[----:B------:R-:W-:Y:S02]  /*4680*/  @P0 MOV R6, R8 ;  /* 0x0000000800060202 */ /* 0x000fe40000000f00 */
[----:B------:R-:W-:Y:S01]  /*4690*/  @P0 R2UR UR4, R0 ;  /* 0x00000000000402ca */ /* 0x000fe200000e0000 */
[----:B------:R-:W-:Y:S01]  /*46a0*/  VIADD R0, R7, 0x60 ;  /* 0x0000006007007836 */ /* 0x000fe20000000000 */
[----:B------:R-:W-:Y:S02]  /*46b0*/  @P0 LOP3.LUT R8, R9, 0xffff, RZ, 0xc0, !PT ;  /* 0x0000ffff09080812 */ /* 0x000fe400078ec0ff */
[----:B------:R-:W-:Y:S02]  /*46c0*/  @P0 R2UR UR6, R6 ;  /* 0x00000000060602ca */ /* 0x000fe400000e0000 */
[----:B------:R-:W-:Y:S02]  /*46d0*/  PRMT R0, RZ, 0x654, R0 ;  /* 0x00000654ff007816 */ /* 0x000fe40000000000 */
[----:B------:R-:W-:Y:S02]  /*46e0*/  @P0 R2UR UR5, R8 ;  /* 0x00000000080502ca */ /* 0x000fe400000e0000 */
[----:B------:R1:W-:Y:S03]  /*46f0*/  SYNCS.ARRIVE.TRANS64.RED.A1T0 RZ, [R0+URZ], RZ ;  /* 0x000000ff00ff79a7 */ /* 0x0003e600081004ff */
[----:B------:R-:W-:Y:S04]  /*4700*/  @UP1 UMOV UR24, UR4 ;  /* 0x0000000400181c82 */ /* 0x000fe80008000000 */
[----:B------:R-:W-:Y:S04]  /*4710*/  @UP1 UMOV UR13, UR6 ;  /* 0x00000006000d1c82 */ /* 0x000fe80008000000 */
[----:B------:R-:W-:Y:S01]  /*4720*/  @UP1 UMOV UR7, UR5 ;  /* 0x0000000500071c82 */ /* 0x000fe20008000000 */
[----:B------:R-:W-:Y:S05]  /*4730*/  BRA.U !UP0, `(.L_x_86) ;  /* 0x0000000108a47547 */ /* 0x000fea000b800000 */
[----:B------:R-:W-:Y:S02]  /*4740*/  UIMAD.WIDE.U32 UR10, UR7, UR31, URZ ;  /* 0x0000001f070a72a5 */ /* 0x000fe4000f8e00ff */
[----:B------:R-:W-:Y:S02]  /*4750*/  UIMAD.WIDE.U32 UR18, UR13, UR28, URZ ;  /* 0x0000001c0d1272a5 */ /* 0x000fe4000f8e00ff */
[----:B------:R-:W-:Y:S02]  /*4760*/  USEL UR4, UR25, UR32, !UP5 ;  /* 0x0000002019047287 */ /* 0x000fe4000e800000 */
[----:B------:R-:W-:Y:S02]  /*4770*/  USEL UR8, UR26, UR33, !UP6 ;  /* 0x000000211a087287 */ /* 0x000fe4000f000000 */
[----:B------:R-:W-:Y:S02]  /*4780*/  UIMAD.WIDE.U32 UR20, UR4, UR14, URZ ;  /* 0x0000000e041472a5 */ /* 0x000fe4000f8e00ff */
[----:B------:R-:W-:Y:S01]  /*4790*/  UIMAD.WIDE.U32 UR22, UR8, UR14, URZ ;  /* 0x0000000e081672a5 */ /* 0x000fe2000f8e00ff */
[----:B------:R-:W-:Y:S02]  /*47a0*/  UMOV UR5, UR11 ;  /* 0x0000000b00057c82 */ /* 0x000fe40008000000 */
[----:B------:R-:W-:Y:S03]  /*47b0*/  USHF.R.U32.HI UR6, URZ, UR35, UR5 ;  /* 0x00000023ff067299 */ /* 0x000fe60008011605 */
[----:B------:R-:W-:Y:S01]  /*47c0*/  UMOV UR5, UR19 ;  /* 0x0000001300057c82 */ /* 0x000fe20008000000 */
[----:B------:R-:W-:Y:S02]  /*47d0*/  USEL UR6, UR7, UR6, !UP5 ;  /* 0x0000000607067287 */ /* 0x000fe4000e800000 */
[----:B------:R-:W-:Y:S02]  /*47e0*/  USHF.R.U32.HI UR9, URZ, UR29, UR5 ;  /* 0x0000001dff097299 */ /* 0x000fe40008011605 */
[----:B------:R-:W-:Y:S01]  /*47f0*/  UIMAD.WIDE.U32 UR10, UR6, UR14, URZ ;  /* 0x0000000e060a72a5 */ /* 0x000fe2000f8e00ff */
[----:B------:R-:W-:Y:S02]  /*4800*/  UMOV UR5, UR21 ;  /* 0x0000001500057c82 */ /* 0x000fe40008000000 */
[----:B------:R-:W-:Y:S03]  /*4810*/  @UP4 USHF.R.U32.HI UR4, URZ, UR15, UR5 ;  /* 0x0000000fff044299 */ /* 0x000fe60008011605 */
[----:B------:R-:W-:Y:S01]  /*4820*/  UMOV UR5, UR23 ;  /* 0x0000001700057c82 */ /* 0x000fe20008000000 */
[----:B------:R-:W-:Y:S02]  /*4830*/  UIMAD UR4, UR40, UR4, URZ ;  /* 0x00000004280472a4 */ /* 0x000fe4000f8e02ff */
[----:B------:R-:W-:Y:S02]  /*4840*/  @UP4 USHF.R.U32.HI UR8, URZ, UR15, UR5 ;  /* 0x0000000fff084299 */ /* 0x000fe40008011605 */
[----:B------:R-:W-:Y:S02]  /*4850*/  USEL UR5, UR13, UR9, !UP6 ;  /* 0x000000090d057287 */ /* 0x000fe4000f000000 */
[----:B------:R-:W-:Y:S02]  /*4860*/  UIMAD UR9, UR40, UR8, URZ ;  /* 0x00000008280972a4 */ /* 0x000fe4000f8e02ff */
[----:B------:R-:W-:Y:S03]  /*4870*/  UISETP.GE.AND UP0, UPT, UR6, UR4, UPT ;  /* 0x000000040600728c */ /* 0x000fe6000bf06270 */
[----:B------:R-:W-:Y:S01]  /*4880*/  UMOV UR4, UR11 ;  /* 0x0000000b00047c82 */ /* 0x000fe20008000000 */
[----:B------:R-:W-:Y:S02]  /*4890*/  UISETP.GE.OR UP0, UPT, UR5, UR9, UP0 ;  /* 0x000000090500728c */ /* 0x000fe40008706670 */
[----:B------:R-:W-:Y:S02]  /*48a0*/  USHF.R.U32.HI UR4, URZ, UR15, UR4 ;  /* 0x0000000fff047299 */ /* 0x000fe40008011604 */
[----:B------:R-:W-:Y:S02]  /*48b0*/  UIMAD.WIDE.U32 UR10, UR5, UR14, URZ ;  /* 0x0000000e050a72a5 */ /* 0x000fe4000f8e00ff */
[----:B------:R-:W-:Y:S04]  /*48c0*/  USEL UR12, UR6, UR4, !UP4 ;  /* 0x00000004060c7287 */ /* 0x000fe8000e000000 */
[----:B------:R-:W-:Y:S01]  /*48d0*/  UIADD3 UR9, UPT, UPT, -UR12, URZ, URZ ;  /* 0x000000ff0c097290 */ /* 0x000fe2000fffe1ff */
[----:B------:R-:W-:Y:S02]  /*48e0*/  @!UP0 UMOV UR4, UR11 ;  /* 0x0000000b00048c82 */ /* 0x000fe40008000000 */
[----:B------:R-:W-:Y:S02]  /*48f0*/  @!UP0 USHF.R.U32.HI UR4, URZ, UR15, UR4 ;  /* 0x0000000fff048299 */ /* 0x000fe40008011604 */
[----:B------:R-:W-:Y:S02]  /*4900*/  UIMAD UR9, UR40, UR9, UR6 ;  /* 0x00000009280972a4 */ /* 0x000fe4000f8e0206 */
[----:B------:R-:W-:Y:S04]  /*4910*/  @!UP0 USEL UR4, UR5, UR4, !UP4 ;  /* 0x0000000405048287 */ /* 0x000fe8000e000000 */
[----:B------:R-:W-:Y:S02]  /*4920*/  @!UP0 UIMAD UR9, UR8, UR9, UR4 ;  /* 0x00000009080982a4 */ /* 0x000fe4000f8e0204 */
[----:B------:R-:W-:Y:S02]  /*4930*/  @!UP0 UIADD3 UR10, UPT, UPT, UR12, -UR4, URZ ;  /* 0x800000040c0a8290 */ /* 0x000fe4000fffe0ff */
[----:B------:R-:W-:Y:S02]  /*4940*/  UIADD3 UR4, UPT, UPT, -UR5, URZ, URZ ;  /* 0x000000ff05047290 */ /* 0x000fe4000fffe1ff */
[----:B------:R-:W-:Y:S02]  /*4950*/  UIADD3 UR8, UPT, UPT, -UR6, URZ, URZ ;  /* 0x000000ff06087290 */ /* 0x000fe4000fffe1ff */
[----:B------:R-:W-:Y:S02]  /*4960*/  @!UP0 UIMAD UR6, UR10, UR40, UR5 ;  /* 0x000000280a0682a4 */ /* 0x000fe4000f8e0205 */
[----:B------:R-:W-:Y:S02]  /*4970*/  UIMAD UR13, UR16, UR4, UR13 ;  /* 0x00000004100d72a4 */ /* 0x000fe4000f8e020d */
[----:B------:R-:W-:Y:S01]  /*4980*/  UIMAD UR7, UR30, UR8, UR7 ;  /* 0x000000081e0772a4 */ /* 0x000fe2000f8e0207 */
[----:B------:R-:W-:Y:S02]  /*4990*/  @!UP0 UMOV UR5, UR9 ;  /* 0x0000000900058c82 */ /* 0x000fe40008000000 */
[----:B------:R-:W-:Y:S02]  /*49a0*/  UIMAD UR13, UR5, UR16, UR13 ;  /* 0x00000010050d72a4 */ /* 0x000fe4000f8e020d */
[----:B------:R-:W-:Y:S11]  /*49b0*/  UIMAD UR7, UR6, UR30, UR7 ;  /* 0x0000001e060772a4 */ /* 0x000ff6000f8e0207 */
[----:B------:R-:W-:Y:S01]  /*49c0*/  @!UPT UIADD3 URZ, UPT, UPT, URZ, URZ, URZ ;  /* 0x000000fffffff290 */ /* 0x000fe2000fffe0ff */
.L_x_86:
[----:B------:R-:W2:Y:S01]  /*49d0*/  @!UP2 LDCU.128 UR20, c[0x0][0xb10] ;  /* 0x00016200ff14a7ac */ /* 0x000ea20008000c00 */
[C---:B---3--:R-:W-:Y:S02]  /*49e0*/  ISETP.NE.U32.AND P1, PT, R4.reuse, RZ, PT ;  /* 0x000000ff0400720c */ /* 0x048fe40003f25070 */
[----:B------:R-:W-:Y:S02]  /*49f0*/  ISETP.NE.U32.AND P0, PT, R4, RZ, PT ;  /* 0x000000ff0400720c */ /* 0x000fe40003f05070 */
[C---:B------:R-:W-:Y:S02]  /*4a00*/  ISETP.NE.AND.EX P1, PT, R5.reuse, RZ, PT, P1 ;  /* 0x000000ff0500720c */ /* 0x040fe40003f25310 */
[----:B------:R-:W-:Y:S01]  /*4a10*/  ISETP.NE.AND.EX P0, PT, R5, RZ, PT, P0 ;  /* 0x000000ff0500720c */ /* 0x000fe20003f05300 */
[----:B------:R-:W3:Y:S01]  /*4a20*/  @!UP2 LDCU UR5, c[0x0][0xb0c] ;  /* 0x00016180ff05a7ac */ /* 0x000ee20008000800 */
[----:B------:R-:W-:Y:S01]  /*4a30*/  SHF.L.U32 R6, R15, 0x1f, RZ ;  /* 0x0000001f0f067819 */ /* 0x000fe200000006ff */
[----:B--2---:R-:W-:Y:S07]  /*4a40*/  UIMAD.WIDE.U32 UR8, UR13, UR20, URZ ;  /* 0x000000140d0872a5 */ /* 0x004fee000f8e00ff */
[----:B------:R-:W-:Y:S01]  /*4a50*/  @!UP2 UMOV UR4, UR9 ;  /* 0x000000090004ac82 */ /* 0x000fe20008000000 */
[----:B---3--:R-:W-:Y:S02]  /*4a60*/  @!UP2 UISETP.NE.AND UP0, UPT, UR5, 0x1, UPT ;  /* 0x000000010500a88c */ /* 0x008fe4000bf05270 */
[----:B------:R-:W-:Y:S02]  /*4a70*/  @!UP2 USHF.R.U32.HI UR4, URZ, UR21, UR4 ;  /* 0x00000015ff04a299 */ /* 0x000fe40008011604 */
[----:B------:R-:W-:Y:S02]  /*4a80*/  UIMAD.WIDE.U32 UR8, UR7, UR23, URZ ;  /* 0x00000017070872a5 */ /* 0x000fe4000f8e00ff */
[----:B------:R-:W-:Y:S02]  /*4a90*/  @!UP2 USEL UR10, UR13, UR4, !UP0 ;  /* 0x000000040d0aa287 */ /* 0x000fe4000c000000 */
[----:B------:R-:W-:Y:S03]  /*4aa0*/  @!UP2 UISETP.NE.AND UP0, UPT, UR22, 0x1, UPT ;  /* 0x000000011600a88c */ /* 0x000fe6000bf05270 */
[----:B------:R-:W-:Y:S02]  /*4ab0*/  @!UP2 UMOV UR6, UR9 ;  /* 0x000000090006ac82 */ /* 0x000fe40008000000 */
[----:B------:R-:W2:Y:S02]  /*4ac0*/  @!UP2 LDCU UR4, c[0x0][0xb20] ;  /* 0x00016400ff04a7ac */ /* 0x000ea40008000800 */
[----:B--2---:R-:W-:Y:S04]  /*4ad0*/  @!UP2 USHF.R.U32.HI UR6, URZ, UR4, UR6 ;  /* 0x00000004ff06a299 */ /* 0x004fe80008011606 */
[----:B------:R-:W-:Y:S04]  /*4ae0*/  @!UP2 USEL UR6, UR7, UR6, !UP0 ;  /* 0x000000060706a287 */ /* 0x000fe8000c000000 */
[----:B------:R-:W-:Y:S02]  /*4af0*/  @!UP2 UIADD3 UR4, UPT, UPT, -UR10, UR6, URZ ;  /* 0x000000060a04a290 */ /* 0x000fe4000fffe1ff */
[----:B------:R-:W-:Y:S02]  /*4b00*/  @!UP2 UIADD3 UR6, UPT, UPT, UR10, -UR6, URZ ;  /* 0x800000060a06a290 */ /* 0x000fe4000fffe0ff */
[----:B------:R-:W-:Y:S02]  /*4b10*/  @!UP2 UIMAD UR13, UR4, UR5, UR13 ;  /* 0x00000005040da2a4 */ /* 0x000fe4000f8e020d */
[----:B------:R-:W-:Y:S01]  /*4b20*/  @!UP2 UIMAD UR7, UR6, UR22, UR7 ;  /* 0x000000160607a2a4 */ /* 0x000fe2000f8e0207 */
[----:B------:R-:W-:Y:S11]  /*4b30*/  BRA.U UP3, `(.L_x_87) ;  /* 0x0000000103107547 */ /* 0x000ff6000b800000 */
[----:B------:R-:W-:Y:S04]  /*4b40*/  MOV R7, UR34 ;  /* 0x0000002200077c02 */ /* 0x000fe80008000f00 */
[----:B------:R-:W-:Y:S04]  /*4b50*/  SHF.L.U32 R7, R7, 0x1f, RZ ;  /* 0x0000001f07077819 */ /* 0x000fe800000006ff */
[----:B------:R-:W2:Y:S02]  /*4b60*/  SYNCS.PHASECHK.TRANS64.TRYWAIT P2, [UR17+0x48], R7 ;  /* 0x00004807ff0075a7 */ /* 0x000ea40008041111 */
[----:B--2---:R-:W-:Y:S05]  /*4b70*/  @!P2 BRA `(.L_x_88) ;  /* 0x000000300080a947 */ /* 0x004fea0003800000 */
.L_x_87:
[----:B------:R-:W-:Y:S05]  /*4b80*/  @!P1 BRA `(.L_x_89) ;  /* 0x0000000000309947 */ /* 0x000fea0003800000 */
[----:B------:R-:W-:Y:S01]  /*4b90*/  ISETP.NE.U32.AND P1, PT, R2, RZ, PT ;  /* 0x000000ff0200720c */ /* 0x000fe20003f25070 */
[----:B------:R-:W2:Y:S01]  /*4ba0*/  LDCU.64 UR4, c[0x0][0x358] ;  /* 0x00006b00ff0477ac */ /* 0x000ea20008000a00 */
[----:B------:R-:W-:Y:S02]  /*4bb0*/  IMAD.MOV.U32 R141, RZ, RZ, 0x1 ;  /* 0x00000001ff8d7424 */ /* 0x000fe400078e00ff */
[----:B------:R-:W-:Y:S11]  /*4bc0*/  ISETP.NE.AND.EX P1, PT, R3, RZ, PT, P1 ;  /* 0x000000ff0300720c */ /* 0x000ff60003f25310 */
[----:B------:R-:W-:Y:S02]  /*4bd0*/  @!UPT UIADD3 URZ, UPT, UPT, URZ, URZ, URZ ;  /* 0x000000fffffff290 */ /* 0x000fe4000fffe0ff */
[----:B------:R-:W3:Y:S01]  /*4be0*/  @P1 LDC.64 R8, c[0x0][0x888] ;  /* 0x00022200ff081b82 */ /* 0x000ee20000000a00 */
[----:B-1----:R-:W-:Y:S04]  /*4bf0*/  @P1 IMAD R0, R4, UR36, RZ ;  /* 0x0000002404001c24 */ /* 0x002fe8000f8e02ff */
[----:B---3--:R-:W-:Y:S04]  /*4c00*/  @P1 IMAD.WIDE R8, R0, 0x4, R8 ;  /* 0x0000000400081825 */ /* 0x008fe800078e0208 */
[----:B------:R-:W-:Y:S01]  /*4c10*/  HFMA2 R0, -RZ, RZ, 0, 5.9604644775390625e-08 ;  /* 0x00000001ff007431 */ /* 0x000fe200000001ff */
[----:B--2--5:R2:W5:Y:S04]  /*4c20*/  @P1 LDG.E R71, desc[UR4][R8.64] ;  /* 0x0000000408471981 */ /* 0x024568000c1e1900 */
[----:B------:R-:W-:Y:S01]  /*4c30*/  @!P1 PRMT R141, R0, 0x7610, R141 ;  /* 0x00007610008d9816 */ /* 0x000fe2000000008d */
[----:B--2---:R-:W3:Y:S06]  /*4c40*/  @!P1 LDC R71, c[0x0][0x880] ;  /* 0x00022000ff479b82 */ /* 0x004eec0000000800 */
.L_x_89:
[----:B---3-5:R-:W-:Y:S01]  /*4c50*/  @!P0 FSETP.EQ.AND P1, PT, R71, RZ, PT ;  /* 0x000000ff4700820b */ /* 0x028fe20003f22000 */
[----:B------:R-:W-:Y:S01]  /*4c60*/  @!UPT UIADD3 URZ, UPT, UPT, URZ, URZ, URZ ;  /* 0x000000fffffff290 */ /* 0x000fe2000fffe0ff */
[----:B------:R-:W-:Y:S11]  /*4c70*/  @!P0 BRA `(.L_x_90) ;  /* 0x0000000000188947 */ /* 0x000ff60003800000 */
[----:B------:R-:W-:Y:S02]  /*4c80*/  LOP3.LUT P0, RZ, R141, 0xff, RZ, 0xc0, !PT ;  /* 0x000000ff8dff7812 */ /* 0x000fe4000780c0ff */
[----:B------:R-:W-:Y:S04]  /*4c90*/  ISETP.NE.U32.AND P1, PT, R2, RZ, PT ;  /* 0x000000ff0200720c */ /* 0x000fe80003f25070 */
[----:B------:R-:W-:Y:S04]  /*4ca0*/  ISETP.NE.AND.EX P1, PT, R3, RZ, PT, P1 ;  /* 0x000000ff0300720c */ /* 0x000fe80003f25310 */
[----:B------:R-:W-:Y:S03]  /*4cb0*/  PLOP3.LUT P1, PT, P1, PT, PT, 0x8, 0x80 ;  /* 0x000000000080781c */ /* 0x000fe60000f2e170 */
[----:B------:R-:W-:Y:S11]  /*4cc0*/  @P0 FSETP.EQ.AND P1, PT, R71, RZ, PT ;  /* 0x000000ff4700020b */ /* 0x000ff60003f22000 */
[----:B------:R-:W-:Y:S02]  /*4cd0*/  @!UPT UIADD3 URZ, UPT, UPT, URZ, URZ, URZ ;  /* 0x000000fffffff290 */ /* 0x000fe4000fffe0ff */
.L_x_90:
[----:B------:R-:W2:Y:S01]  /*4ce0*/  SYNCS.PHASECHK.TRANS64.TRYWAIT P0, [UR17+0x38], R6 ;  /* 0x00003806ff0075a7 */ /* 0x000ea20008001111 */
[----:B------:R-:W-:Y:S02]  /*4cf0*/  ELECT P2, URZ, PT ;  /* 0x0000000000ff782f */ /* 0x000fe40003840000 */
[----:B------:R-:W-:Y:S01]  /*4d00*/  IADD3 R14, PT, PT, R14, 0x1, RZ ;  /* 0x000000010e0e7810 */ /* 0x000fe20007ffe0ff */
[----:B--2---:R-:W-:Y:S10]  /*4d10*/  @!P0 BRA `(.L_x_91) ;  /* 0x0000003000308947 */ /* 0x004ff40003800000 */
.L_x_143:
[----:B------:R-:W-:Y:S01]  /*4d20*/  PLOP3.LUT P1, PT, P1, P2, PT, 0xf2, 0x2f ;  /* 0x00000000002f781c */ /* 0x000fe20000f25e72 */
[----:B------:R-:W-:Y:S01]  /*4d30*/  UMOV UR18, 0x0 ;  /* 0x0000000000127882 */ /* 0x000fe20000000000 */
[----:B------:R-:W-:Y:S01]  /*4d40*/  UMOV UR19, 0x10000000 ;  /* 0x1000000000137882 */ /* 0x000fe20000000000 */
[----:B------:R-:W-:Y:S01]  /*4d50*/  UMOV UR12, UR36 ;  /* 0x00000024000c7c82 */ /* 0x000fe20008000000 */
[----:B------:R-:W-:Y:S01]  /*4d60*/  LOP3.LUT R15, R15, 0x1, RZ, 0x3c, !PT ;  /* 0x000000010f0f7812 */ /* 0x000fe200078e3cff */
[----:B------:R-:W-:Y:S01]  /*4d70*/  UPLOP3.LUT UP3, UPT, UPT, UPT, UPT, 0x80, 0x8 ;  /* 0x000000000008789c */ /* 0x000fe20003f6f070 */
[----:B------:R-:W-:Y:S07]  /*4d80*/  UMOV UR36, UR24 ;  /* 0x0000001800247c82 */ /* 0x000fee0008000000 */
[----:B-1----:R-:W-:Y:S01]  /*4d90*/  @!P1 IADD3 R6, P0, PT, R16, 0x580, RZ ;  /* 0x0000058010069810 */ /* 0x002fe20007f1e0ff */
[----:B------:R-:W-:Y:S03]  /*4da0*/  VOTEU.ALL UP0, P1 ;  /* 0x0000000000ff7886 */ /* 0x000fe60000800000 */
[----:B------:R-:W-:Y:S01]  /*4db0*/  @!P1 R2UR UR5, R6 ;  /* 0x00000000060592ca */ /* 0x000fe200000e0000 */
[----:B------:R-:W-:Y:S01]  /*4dc0*/  @!P1 IMAD.X R0, RZ, RZ, R17, P0 ;  /* 0x000000ffff009224 */ /* 0x000fe200000e0611 */
[----:B------:R-:W-:Y:S01]  /*4dd0*/  @!UP0 USHF.L.U32 UR10, UR45, 0x6, URZ ;  /* 0x000000062d0a8899 */ /* 0x000fe200080006ff */
[----:B------:R-:W-:Y:S01]  /*4de0*/  ISETP.NE.AND P0, PT, R14, 0x2, PT ;  /* 0x000000020e00780c */ /* 0x000fe20003f05270 */
[----:B------:R-:W-:Y:S02]  /*4df0*/  @!UP0 USHF.L.U32 UR11, UR46, 0x7, URZ ;  /* 0x000000072e0b8899 */ /* 0x000fe400080006ff */
[----:B------:R-:W-:Y:S01]  /*4e00*/  @!P1 R2UR UR4, R0 ;  /* 0x00000000000492ca */ /* 0x000fe200000e0000 */
[----:B------:R-:W-:Y:S01]  /*4e10*/  @!UP0 UIADD3 UR8, UPT, UPT, UR17, 0x200, URZ ;  /* 0x0000020011088890 */ /* 0x000fe2000fffe0ff */
[----:B------:R-:W-:Y:S01]  /*4e20*/  SEL R0, RZ, 0x1, P0 ;  /* 0x00000001ff007807 */ /* 0x000fe20000000000 */
[----:B------:R-:W-:Y:S01]  /*4e30*/  @!UP0 UIADD3 UR9, UPT, UPT, UR17, 0x30, URZ ;  /* 0x0000003011098890 */ /* 0x000fe2000fffe0ff */
[----:B------:R-:W-:Y:S01]  /*4e40*/  SEL R14, R14, RZ, P0 ;  /* 0x000000ff0e0e7207 */ /* 0x000fe20000000000 */
[----:B------:R-:W-:Y:S01]  /*4e50*/  VOTEU.ALL UP0, P1 ;  /* 0x0000000000ff7886 */ /* 0x000fe20000800000 */
[----:B------:R-:W-:Y:S01]  /*4e60*/  LOP3.LUT R13, R13, R0, RZ, 0x3c, !PT ;  /* 0x000000000d0d7212 */ /* 0x000fe200078e3cff */
[----:B------:R-:W-:Y:S01]  /*4e70*/  IMAD.U32 R6, RZ, RZ, UR5 ;  /* 0x00000005ff067e24 */ /* 0x000fe2000f8e00ff */
[----:B------:R-:W-:Y:S02]  /*4e80*/  UIADD3 UR45, UPT, UPT, UR7, UR55, URZ ;  /* 0x00000037072d7290 */ /* 0x000fe4000fffe0ff */
[----:B------:R-:W-:Y:S03]  /*4e90*/  UIADD3 UR46, UPT, UPT, UR13, UR58, URZ ;  /* 0x0000003a0d2e7290 */ /* 0x000fe6000fffe0ff */
[----:B------:R-:W-:Y:S01]  /*4ea0*/  IMAD.U32 R7, RZ, RZ, UR4 ;  /* 0x00000004ff077e24 */ /* 0x000fe2000f8e00ff */
[----:B------:R-:W-:Y:S04]  /*4eb0*/  @!P1 R2UR UR4, R6 ;  /* 0x00000000060492ca */ /* 0x000fe800000e0000 */
[----:B------:R-:W-:Y:S11]  /*4ec0*/  @!P1 R2UR UR5, R7 ;  /* 0x00000000070592ca */ /* 0x000ff600000e0000 */
[----:B------:R-:W-:Y:S02]  /*4ed0*/  @!UPT UIADD3 URZ, UPT, UPT, URZ, URZ, URZ ;  /* 0x000000fffffff290 */ /* 0x000fe4000fffe0ff */
[----:B------:R2:W-:Y:S01]  /*4ee0*/  @!UP0 UTMALDG.3D [UR8], [UR4], desc[UR18] ;  /* 0x00001208040085b4 */ /* 0x0005e20008011000 */
[----:B------:R2:W-:Y:S01]  /*4ef0*/  @!P1 SYNCS.ARRIVE.TRANS64.RED.A0TR RZ, [UR17+0x30], R12 ;  /* 0x0000300cffff99a7 */ /* 0x0005e20008300411 */
[----:B------:R-:W-:Y:S01]  /*4f00*/  SYNCS.ARRIVE.TRANS64.RED.A1T0 RZ, [UR27], RZ ;  /* 0x000000ffffff79a7 */ /* 0x000fe2000810041b */
[----:B------:R-:W-:Y:S05]  /*4f10*/  BRA.U UP1, `(.L_x_92) ;  /* 0xfffffff5018c7547 */ /* 0x000fea000b83ffff */
[----:B------:R-:W-:Y:S07]  /*4f20*/  MOV R0, UR17 ;  /* 0x0000001100007c02 */ /* 0x000fee0008000f00 */
.L_x_93:
[----:B-1----:R-:W-:-:S04]  /*4f30*/  SHF.L.U32 R2, R15, 0x1f, RZ ;  /* 0x0000001f0f027819 */ /* 0x002fc800000006ff */
[----:B------:R1:W3:Y:S03]  /*4f40*/  SYNCS.PHASECHK.TRANS64.TRYWAIT P0, [R0+URZ+0x38], R2 ;  /* 0x00003802000075a7 */ /* 0x0002e600080011ff */
[----:B---3--:R-:W-:Y:S05]  /*4f50*/  @!P0 NANOSLEEP.SYNCS 0x989680 ;  /* 0x009896800000895d */ /* 0x008fea0003900000 */
[----:B------:R-:W3:Y:S02]  /*4f60*/  @!P0 SYNCS.PHASECHK.TRANS64 P0, [R0+URZ+0x38], R2 ;  /* 0x00003802000085a7 */ /* 0x000ee400080010ff */
[----:B--23--:R-:W-:Y:S05]  /*4f70*/  @P0 EXIT ;  /* 0x000000000000094d */ /* 0x00cfea0003800000 */
[----:B------:R-:W-:Y:S05]  /*4f80*/  BRA `(.L_x_93) ;  /* 0xfffffffc00e87947 */ /* 0x000fea000383ffff */
.L_x_84:
[----:B------:R-:W-:-:S06]  /*4f90*/  UISETP.GE.AND UP0, UPT, UR13, 0x4, UPT ;  /* 0x000000040d00788c */ /* 0x000fcc000bf06270 */
[----:B------:R-:W-:-:S13]  /*4fa0*/  PLOP3.LUT P0, PT, PT, PT, UP0, 0x80, 0x8 ;  /* 0x000000000008781c */ /* 0x000fda0003f0f008 */
[----:B------:R-:W-:Y:S05]  /*4fb0*/  @!P0 EXIT ;  /* 0x000000000000894d */ /* 0x000fea0003800000 */
[----:B------:R-:W1:Y:S08]  /*4fc0*/  S2UR UR4, SR_CgaCtaId ;  /* 0x00000000000479c3 */ /* 0x000e700000008800 */
[----:B------:R-:W-:Y:S01]  /*4fd0*/  BAR.SYNC.DEFER_BLOCKING 0x6, 0xa0 ;  /* 0x0182800000007b1d */ /* 0x000fe20000010000 */
[C---:B------:R-:W-:Y:S01]  /*4fe0*/  IMAD.SHL.U32 R4, R131.reuse, 0x40, RZ ;  /* 0x0000004083047824 */ /* 0x040fe200078e00ff */
[----:B------:R-:W-:Y:S01]  /*4ff0*/  CS2R R146, SRZ ;  /* 0x0000000000927805 */ /* 0x000fe2000001ff00 */
[C---:B------:R-:W-:Y:S01]  /*5000*/  IMAD.SHL.U32 R140, R131.reuse, 0x8, RZ ;  /* 0x00000008838c7824 */ /* 0x040fe200078e00ff */
[----:B------:R-:W-:Y:S01]  /*5010*/  CS2R R144, SRZ ;  /* 0x0000000000907805 */ /* 0x000fe2000001ff00 */
[C---:B------:R-:W-:Y:S01]  /*5020*/  IMAD.SHL.U32 R148, R131.reuse, 0x10, RZ ;  /* 0x0000001083947824 */ /* 0x040fe200078e00ff */
[----:B------:R-:W-:Y:S01]  /*5030*/  UMOV UR44, 0x400 ;  /* 0x00000400002c7882 */ /* 0x000fe20000000000 */
[----:B------:R-:W-:Y:S01]  /*5040*/  LOP3.LUT R5, R4, 0x180, RZ, 0xc0, !PT ;  /* 0x0000018004057812 */ /* 0x000fe200078ec0ff */
[----:B------:R-:W2:Y:S01]  /*5050*/  LDC.64 R136, c[0x0][0x888] ;  /* 0x00022200ff887b82 */ /* 0x000ea20000000a00 */
[----:B------:R-:W-:Y:S01]  /*5060*/  IMAD.U32 R69, R131, 0x10000, RZ ;  /* 0x0001000083457824 */ /* 0x000fe200078e00ff */
[----:B------:R-:W-:Y:S01]  /*5070*/  LOP3.LUT R150, R148, 0x20, RZ, 0xc0, !PT ;  /* 0x0000002094967812 */ /* 0x000fe200078ec0ff */
[----:B------:R-:W-:Y:S01]  /*5080*/  IMAD.MOV.U32 R68, RZ, RZ, RZ ;  /* 0x000000ffff447224 */ /* 0x000fe200078e00ff */
[----:B------:R-:W-:Y:S01]  /*5090*/  LOP3.LUT R140, R5, 0x30, R140, 0xf8, !PT ;  /* 0x00000030058c7812 */ /* 0x000fe200078ef88c */
[----:B------:R-:W3:Y:S01]  /*50a0*/  LDCU UR53, c[0x0][0x370] ;  /* 0x00006e00ff3577ac */ /* 0x000ee20008000800 */
[----:B------:R-:W-:-:S02]  /*50b0*/  LOP3.LUT R69, R69, 0x600000, RZ, 0xc0, !PT ;  /* 0x0060000045457812 */ /* 0x000fc400078ec0ff */
[----:B------:R-:W4:Y:S01]  /*50c0*/  LDC.64 R138, c[0x0][0x890] ;  /* 0x00022400ff8a7b82 */ /* 0x000f220000000a00 */
[----:B------:R-:W-:Y:S01]  /*50d0*/  LOP3.LUT R140, R140, 0x1e40, R4, 0xf8, !PT ;  /* 0x00001e408c8c7812 */ /* 0x000fe200078ef804 */
[----:B------:R-:W2:Y:S01]  /*50e0*/  LDCU.64 UR62, c[0x0][0x348] ;  /* 0x00006900ff3e77ac */ /* 0x000ea20008000a00 */
[----:B------:R-:W-:Y:S01]  /*50f0*/  LOP3.LUT R148, R148, 0x40, RZ, 0xc0, !PT ;  /* 0x0000004094947812 */ /* 0x000fe200078ec0ff */
[----:B------:R-:W2:Y:S04]  /*5100*/  LDCU UR41, c[0x0][0xb0c] ;  /* 0x00016180ff2977ac */ /* 0x000ea80008000800 */
[----:B------:R-:W2:Y:S01]  /*5110*/  LDC.64 R134, c[0x0][0x8b0] ;  /* 0x00022c00ff867b82 */ /* 0x000ea20000000a00 */
[----:B-1----:R-:W-:Y:S01]  /*5120*/  ULEA UR44, UR4, UR44, 0x18 ;  /* 0x0000002c042c7291 */ /* 0x002fe2000f8ec0ff */
[----:B------:R-:W1:Y:S06]  /*5130*/  LDCU UR61, c[0x0][0xb20] ;  /* 0x00016400ff3d77ac */ /* 0x000e6c0008000800 */
[----:B------:R-:W1:Y:S01]  /*5140*/  LDC.64 R132, c[0x0][0x8a8] ;  /* 0x00022a00ff847b82 */ /* 0x000e620000000a00 */
[----:B------:R-:W-:Y:S01]  /*5150*/  VIADD R149, R140, UR44 ;  /* 0x0000002c8c957c36 */ /* 0x000fe20008000000 */
[----:B------:R-:W-:Y:S01]  /*5160*/  UIADD3 UR4, UPT, UPT, UR44, 0x2200, URZ ;  /* 0x000022002c047890 */ /* 0x000fe2000fffe0ff */
[----:B------:R-:W3:Y:S01]  /*5170*/  LDS R0, [UR44+0x100] ;  /* 0x0001002cff007984 */ /* 0x000ee20008000800 */
[----:B------:R-:W1:Y:S02]  /*5180*/  LDCU UR39, c[0x0][0xb30] ;  /* 0x00016600ff2777ac */ /* 0x000e640008000800 */
[----:B------:R-:W-:-:S02]  /*5190*/  IADD3 R150, PT, PT, -R150, 0x200, R149 ;  /* 0x0000020096967810 */ /* 0x000fc40007ffe195 */
[----:B------:R-:W-:Y:S01]  /*51a0*/  IADD3 R149, PT, PT, -R148, 0x200, R149 ;  /* 0x0000020094957810 */ /* 0x000fe20007ffe195 */
[----:B------:R-:W-:Y:S01]  /*51b0*/  IMAD.U32 R151, RZ, RZ, UR4 ;  /* 0x00000004ff977e24 */ /* 0x000fe2000f8e00ff */
[----:B------:R-:W1:Y:S01]  /*51c0*/  LDCU.64 UR56, c[0x0][0x888] ;  /* 0x00011100ff3877ac */ /* 0x000e620008000a00 */
[----:B------:R-:W-:Y:S01]  /*51d0*/  IMAD.IADD R148, R150, 0x1, -R148 ;  /* 0x0000000196947824 */ /* 0x000fe200078e0a94 */
[----:B------:R-:W1:Y:S01]  /*51e0*/  LDCU.64 UR42, c[0x0][0xb28] ;  /* 0x00016500ff2a77ac */ /* 0x000e620008000a00 */
[----:B------:R-:W1:Y:S01]  /*51f0*/  LDCU.128 UR48, c[0x0][0xb10] ;  /* 0x00016200ff3077ac */ /* 0x000e620008000c00 */
[----:B------:R-:W1:Y:S01]  /*5200*/  LDCU UR52, c[0x0][0x374] ;  /* 0x00006e80ff3477ac */ /* 0x000e620008000800 */
[----:B------:R-:W-:Y:S01]  /*5210*/  UIADD3 UR59, UPT, UPT, UR44, 0x200, URZ ;  /* 0x000002002c3b7890 */ /* 0x000fe2000fffe0ff */
[----:B--234-:R-:W-:-:S11]  /*5220*/  IMAD.IADD R69, R0, 0x1, R69 ;  /* 0x0000000100457824 */ /* 0x01cfd600078e0245 */
.L_x_111:
[----:B------:R-:W-:Y:S02]  /*5230*/  LEA R3, R144, UR44, 0x3 ;  /* 0x0000002c90037c11 */ /* 0x000fe4000f8e18ff */
[----:B------:R-:W-:Y:S02]  /*5240*/  SHF.L.U32 R0, R146, 0x1f, RZ ;  /* 0x0000001f92007819 */ /* 0x000fe400000006ff */
[----:B------:R-:W-:Y:S02]  /*5250*/  LEA R4, R144, UR44, 0x4 ;  /* 0x0000002c90047c11 */ /* 0x000fe4000f8e20ff */
[----:B--2---:R-:W2:Y:S02]  /*5260*/  SYNCS.PHASECHK.TRANS64.TRYWAIT P0, [R3+URZ+0x50], R0 ;  /* 0x00005000030075a7 */ /* 0x004ea400080011ff */
[----:B-12---:R-:W-:Y:S05]  /*5270*/  @!P0 BRA `(.L_x_94) ;  /* 0x0000002800f08947 */ /* 0x006fea0003800000 */
.L_x_144:
[----:B------:R-:W3:Y:S01]  /*5280*/  LDS.128 R4, [R4+0xe0] ;  /* 0x0000e00004047984 */ /* 0x000ee20000000c00 */
[----:B------:R-:W-:Y:S01]  /*5290*/  UISETP.GE.AND UP0, UPT, UR40, 0x1, UPT ;  /* 0x000000012800788c */ /* 0x000fe2000bf06270 */
[----:B------:R-:W-:Y:S01]  /*52a0*/  @!PT LDS RZ, [RZ] ;  /* 0x00000000fffff984 */ /* 0x000fe20000000800 */
[----:B------:R-:W-:Y:S01]  /*52b0*/  @!PT LDS RZ, [RZ] ;  /* 0x00000000fffff984 */ /* 0x000fe20000000800 */
[----:B------:R-:W-:Y:S01]  /*52c0*/  @!PT LDS RZ, [RZ] ;  /* 0x00000000fffff984 */ /* 0x000fe20000000800 */
[----:B------:R-:W-:Y:S01]  /*52d0*/  @!PT LDS RZ, [RZ] ;  /* 0x00000000fffff984 */ /* 0x000fe20000000800 */
[----:B------:R4:W-:Y:S06]  /*52e0*/  MEMBAR.ALL.CTA ;  /* 0x0000000000007992 */ /* 0x0009ec0000008000 */
[----:B----4-:R-:W4:Y:S01]  /*52f0*/  FENCE.VIEW.ASYNC.S ;  /* 0x00000000000073c6 */ /* 0x010f220000000000 */
[----:B---3--:R-:W-:Y:S11]  /*5300*/  LOP3.LUT P0, RZ, R6, 0x1, RZ, 0xc0, !PT ;  /* 0x0000000106ff7812 */ /* 0x008ff6000780c0ff */
[----:B------:R-:W-:Y:S02]  /*5310*/  @!UPT UIADD3 URZ, UPT, UPT, URZ, URZ, URZ ;  /* 0x000000fffffff290 */ /* 0x000fe4000fffe0ff */
[----:B----4-:R-:W-:Y:S01]  /*5320*/  VOTEU.ANY UP1, P0 ;  /* 0x0000000000ff7886 */ /* 0x010fe20000020100 */
[----:B------:R-:W-:Y:S01]  /*5330*/  PLOP3.LUT P0, PT, PT, PT, UP1, 0x80, 0x8 ;  /* 0x000000000008781c */ /* 0x000fe20003f0f018 */
[----:B------:R-:W-:Y:S11]  /*5340*/  UP2UR UR47, UPR, URZ, 0x2 ;  /* 0x00000002ff2f7883 */ /* 0x000ff60008000000 */
[----:B------:R-:W-:Y:S01]  /*5350*/  @!UPT UIADD3 URZ, UPT, UPT, URZ, URZ, URZ ;  /* 0x000000fffffff290 */ /* 0x000fe2000fffe0ff */
        /* <DEDUP_REMOVED lines=13> */
[----:B-1----:R-:W-:Y:S02]  /*5430*/  UIMAD.WIDE.U32 UR4, UR52, UR51, URZ ;  /* 0x00000033340472a5 */ /* 0x002fe4000f8e00ff */
[----:B------:R-:W-:Y:S02]  /*5440*/  UIMAD.WIDE.U32 UR6, UR53, UR48, URZ ;  /* 0x00000030350672a5 */ /* 0x000fe4000f8e00ff */
[----:B------:R-:W-:Y:S02]  /*5450*/  UISETP.NE.AND UP0, UPT, UR50, 0x1, UPT ;  /* 0x000000013200788c */ /* 0x000fe4000bf05270 */
[----:B------:R-:W-:Y:S02]  /*5460*/  UIMAD.WIDE.U32 UR8, UR37, UR51, URZ ;  /* 0x00000033250872a5 */ /* 0x000fe4000f8e00ff */
[----:B------:R-:W-:Y:S02]  /*5470*/  UIMAD.WIDE.U32 UR10, UR38, UR48, URZ ;  /* 0x00000030260a72a5 */ /* 0x000fe4000f8e00ff */
[----:B------:R-:W-:Y:S02]  /*5480*/  UISETP.NE.AND UP1, UPT, UR41, 0x1, UPT ;  /* 0x000000012900788c */ /* 0x000fe4000bf25270 */
[----:B------:R-:W-:Y:S01]  /*5490*/  UISETP.NE.AND UP2, UPT, UR40, 0x1, UPT ;  /* 0x000000012800788c */ /* 0x000fe2000bf45270 */
[----:B------:R-:W-:Y:S02]  /*54a0*/  UMOV UR4, UR5 ;  /* 0x0000000500047c82 */ /* 0x000fe40008000000 */
[----:B------:R-:W-:Y:S03]  /*54b0*/  USHF.R.U32.HI UR5, URZ, UR61, UR4 ;  /* 0x0000003dff057299 */ /* 0x000fe60008011604 */
[----:B------:R-:W-:Y:S02]  /*54c0*/  UMOV UR4, UR7 ;  /* 0x0000000700047c82 */ /* 0x000fe40008000000 */
[----:B------:R-:W-:Y:S02]  /*54d0*/  USHF.R.U32.HI UR7, URZ, UR49, UR4 ;  /* 0x00000031ff077299 */ /* 0x000fe40008011604 */
[----:B------:R-:W-:Y:S02]  /*54e0*/  USEL UR4, UR52, UR5, !UP0 ;  /* 0x0000000534047287 */ /* 0x000fe4000c000000 */
[----:B------:R-:W-:Y:S01]  /*54f0*/  USEL UR7, UR53, UR7, !UP1 ;  /* 0x0000000735077287 */ /* 0x000fe2000c800000 */
[----:B------:R-:W-:Y:S01]  /*5500*/  UMOV UR5, UR9 ;  /* 0x0000000900057c82 */ /* 0x000fe20008000000 */
[----:B------:R-:W-:Y:S02]  /*5510*/  UIMAD.WIDE.U32 UR8, UR4, UR42, URZ ;  /* 0x0000002a040872a5 */ /* 0x000fe4000f8e00ff */
[----:B------:R-:W-:Y:S03]  /*5520*/  USHF.R.U32.HI UR6, URZ, UR61, UR5 ;  /* 0x0000003dff067299 */ /* 0x000fe60008011605 */
[----:B------:R-:W-:Y:S01]  /*5530*/  UMOV UR5, UR11 ;  /* 0x0000000b00057c82 */ /* 0x000fe20008000000 */
[----:B------:R-:W-:Y:S02]  /*5540*/  UIMAD.WIDE.U32 UR10, UR7, UR42, URZ ;  /* 0x0000002a070a72a5 */ /* 0x000fe4000f8e00ff */
[----:B------:R-:W-:Y:S02]  /*5550*/  USHF.R.U32.HI UR12, URZ, UR49, UR5 ;  /* 0x00000031ff0c7299 */ /* 0x000fe40008011605 */
[----:B------:R-:W-:Y:S01]  /*5560*/  USEL UR6, UR37, UR6, !UP0 ;  /* 0x0000000625067287 */ /* 0x000fe2000c000000 */
[----:B------:R-:W-:Y:S02]  /*5570*/  UMOV UR5, UR9 ;  /* 0x0000000900057c82 */ /* 0x000fe40008000000 */
[----:B------:R-:W-:Y:S01]  /*5580*/  UMOV UR10, UR11 ;  /* 0x0000000b000a7c82 */ /* 0x000fe20008000000 */
[----:B------:R-:W-:Y:S02]  /*5590*/  @UP2 USHF.R.U32.HI UR4, URZ, UR43, UR5 ;  /* 0x0000002bff042299 */ /* 0x000fe40008011605 */
[----:B------:R-:W-:Y:S02]  /*55a0*/  @UP2 USHF.R.U32.HI UR7, URZ, UR43, UR10 ;  /* 0x0000002bff072299 */ /* 0x000fe4000801160a */
[----:B------:R-:W-:Y:S02]  /*55b0*/  UIMAD UR4, UR40, UR4, URZ ;  /* 0x00000004280472a4 */ /* 0x000fe4000f8e02ff */
[----:B------:R-:W-:Y:S02]  /*55c0*/  UIMAD.WIDE.U32 UR10, UR6, UR42, URZ ;  /* 0x0000002a060a72a5 */ /* 0x000fe4000f8e00ff */
[----:B------:R-:W-:Y:S02]  /*55d0*/  USEL UR5, UR38, UR12, !UP1 ;  /* 0x0000000c26057287 */ /* 0x000fe4000c800000 */
[----:B------:R-:W-:Y:S02]  /*55e0*/  UIMAD UR8, UR40, UR7, URZ ;  /* 0x00000007280872a4 */ /* 0x000fe4000f8e02ff */
[----:B------:R-:W-:Y:S03]  /*55f0*/  UISETP.GE.AND UP0, UPT, UR6, UR4, UPT ;  /* 0x000000040600728c */ /* 0x000fe6000bf06270 */
[----:B------:R-:W-:Y:S01]  /*5600*/  UMOV UR4, UR11 ;  /* 0x0000000b00047c82 */ /* 0x000fe20008000000 */
[----:B------:R-:W-:Y:S02]  /*5610*/  UISETP.GE.OR UP0, UPT, UR5, UR8, UP0 ;  /* 0x000000080500728c */ /* 0x000fe40008706670 */
[----:B------:R-:W-:Y:S02]  /*5620*/  USHF.R.U32.HI UR4, URZ, UR43, UR4 ;  /* 0x0000002bff047299 */ /* 0x000fe40008011604 */
[----:B------:R-:W-:Y:S02]  /*5630*/  UIMAD.WIDE.U32 UR8, UR5, UR42, URZ ;  /* 0x0000002a050872a5 */ /* 0x000fe4000f8e00ff */
[----:B------:R-:W-:Y:S02]  /*5640*/  USEL UR11, UR6, UR4, !UP2 ;  /* 0x00000004060b7287 */ /* 0x000fe4000d000000 */
[----:B------:R-:W-:Y:S02]  /*5650*/  UIADD3 UR8, UPT, UPT, -UR5, URZ, URZ ;  /* 0x000000ff05087290 */ /* 0x000fe4000fffe1ff */
[----:B------:R-:W-:Y:S01]  /*5660*/  UIADD3 UR10, UPT, UPT, -UR11, URZ, URZ ;  /* 0x000000ff0b0a7290 */ /* 0x000fe2000fffe1ff */
[----:B------:R-:W-:Y:S01]  /*5670*/  @!UP0 UMOV UR4, UR9 ;  /* 0x0000000900048c82 */ /* 0x000fe20008000000 */
[----:B------:R-:W-:Y:S02]  /*5680*/  UIADD3 UR9, UPT, UPT, -UR6, URZ, URZ ;  /* 0x000000ff06097290 */ /* 0x000fe4000fffe1ff */
[----:B------:R-:W-:Y:S02]  /*5690*/  @!UP0 USHF.R.U32.HI UR4, URZ, UR43, UR4 ;  /* 0x0000002bff048299 */ /* 0x000fe40008011604 */
[----:B------:R-:W-:Y:S02]  /*56a0*/  UIMAD UR10, UR40, UR10, UR6 ;  /* 0x0000000a280a72a4 */ /* 0x000fe4000f8e0206 */
[----:B------:R-:W-:Y:S04]  /*56b0*/  @!UP0 USEL UR4, UR5, UR4, !UP2 ;  /* 0x0000000405048287 */ /* 0x000fe8000d000000 */
[----:B------:R-:W-:Y:S02]  /*56c0*/  @!UP0 UIMAD UR10, UR7, UR10, UR4 ;  /* 0x0000000a070a82a4 */ /* 0x000fe4000f8e0204 */
[----:B------:R-:W-:Y:S02]  /*56d0*/  @!UP0 UIADD3 UR11, UPT, UPT, UR11, -UR4, URZ ;  /* 0x800000040b0b8290 */ /* 0x000fe4000fffe0ff */
[----:B------:R-:W-:Y:S02]  /*56e0*/  UIMAD UR7, UR41, UR8, UR38 ;  /* 0x00000008290772a4 */ /* 0x000fe4000f8e0226 */
[----:B------:R-:W-:Y:S02]  /*56f0*/  @!UP0 UIMAD UR6, UR11, UR40, UR5 ;  /* 0x000000280b0682a4 */ /* 0x000fe4000f8e0205 */
[----:B------:R-:W-:Y:S01]  /*5700*/  UIMAD UR4, UR50, UR9, UR37 ;  /* 0x00000009320472a4 */ /* 0x000fe2000f8e0225 */
[----:B------:R-:W-:Y:S02]  /*5710*/  @!UP0 UMOV UR5, UR10 ;  /* 0x0000000a00058c82 */ /* 0x000fe40008000000 */
[----:B------:R-:W-:Y:S02]  /*5720*/  UIMAD UR38, UR5, UR41, UR7 ;  /* 0x00000029052672a4 */ /* 0x000fe4000f8e0207 */
[----:B------:R-:W-:Y:S11]  /*5730*/  UIMAD UR37, UR6, UR50, UR4 ;  /* 0x00000032062572a4 */ /* 0x000ff6000f8e0204 */
[----:B------:R-:W-:Y:S01]  /*5740*/  @!UPT UIADD3 URZ, UPT, UPT, URZ, URZ, URZ ;  /* 0x000000fffffff290 */ /* 0x000fe2000fffe0ff */
.L_x_95:
[----:B-1----:R-:W-:Y:S01]  /*5750*/  UISETP.NE.AND UP0, UPT, UR39, 0x1, UPT ;  /* 0x000000012700788c */ /* 0x002fe2000bf05270 */
[----:B------:R-:W-:Y:S10]  /*5760*/  IADD3 R144, PT, PT, R144, 0x1, RZ ;  /* 0x0000000190907810 */ /* 0x000ff40007ffe0ff */
[----:B------:R-:W1:Y:S01]  /*5770*/  @!UP0 LDCU.128 UR12, c[0x0][0xb10] ;  /* 0x00016200ff0c87ac */ /* 0x000e620008000c00 */
[----:B------:R-:W3:Y:S01]  /*5780*/  @!UP0 LDCU UR5, c[0x0][0xb0c] ;  /* 0x00016180ff0587ac */ /* 0x000ee20008000800 */
[----:B------:R-:W4:Y:S01]  /*5790*/  @!UP0 LDCU UR10, c[0x0][0xb20] ;  /* 0x00016400ff0a87ac */ /* 0x000f220008000800 */
[----:B-1----:R-:W-:Y:S02]  /*57a0*/  UIMAD.WIDE.U32 UR8, UR38, UR12, URZ ;  /* 0x0000000c260872a5 */ /* 0x002fe4000f8e00ff */
[----:B------:R-:W-:Y:S02]  /*57b0*/  UIMAD.WIDE.U32 UR6, UR37, UR15, URZ ;  /* 0x0000000f250672a5 */ /* 0x000fe4000f8e00ff */
[----:B------:R-:W-:Y:S03]  /*57c0*/  @!UP0 UISETP.NE.AND UP1, UPT, UR14, 0x1, UPT ;  /* 0x000000010e00888c */ /* 0x000fe6000bf25270 */
[----:B------:R-:W-:Y:S01]  /*57d0*/  @!UP0 UMOV UR4, UR9 ;  /* 0x0000000900048c82 */ /* 0x000fe20008000000 */
[----:B---3--:R-:W-:Y:S02]  /*57e0*/  @!UP0 UISETP.NE.AND UP2, UPT, UR5, 0x1, UPT ;  /* 0x000000010500888c */ /* 0x008fe4000bf45270 */
[----:B------:R-:W-:Y:S01]  /*57f0*/  @!UP0 USHF.R.U32.HI UR4, URZ, UR13, UR4 ;  /* 0x0000000dff048299 */ /* 0x000fe20008011604 */
[----:B------:R-:W-:Y:S02]  /*5800*/  @!UP0 UMOV UR6, UR7 ;  /* 0x0000000700068c82 */ /* 0x000fe40008000000 */
[----:B----4-:R-:W-:Y:S02]  /*5810*/  @!UP0 USHF.R.U32.HI UR6, URZ, UR10, UR6 ;  /* 0x0000000aff068299 */ /* 0x010fe40008011606 */
[----:B------:R-:W-:Y:S02]  /*5820*/  @!UP0 USEL UR7, UR38, UR4, !UP2 ;  /* 0x0000000426078287 */ /* 0x000fe4000d000000 */
[----:B------:R-:W-:Y:S04]  /*5830*/  @!UP0 USEL UR6, UR37, UR6, !UP1 ;  /* 0x0000000625068287 */ /* 0x000fe8000c800000 */
[----:B------:R-:W-:Y:S02]  /*5840*/  @!UP0 UIADD3 UR4, UPT, UPT, -UR7, UR6, URZ ;  /* 0x0000000607048290 */ /* 0x000fe4000fffe1ff */
[----:B------:R-:W-:Y:S02]  /*5850*/  @!UP0 UIADD3 UR6, UPT, UPT, UR7, -UR6, URZ ;  /* 0x8000000607068290 */ /* 0x000fe4000fffe0ff */
[----:B------:R-:W-:Y:S02]  /*5860*/  @!UP0 UIMAD UR38, UR4, UR5, UR38 ;  /* 0x00000005042682a4 */ /* 0x000fe4000f8e0226 */
[----:B------:R-:W-:Y:S02]  /*5870*/  @!UP0 UIMAD UR37, UR6, UR14, UR37 ;  /* 0x0000000e062582a4 */ /* 0x000fe4000f8e0225 */
[----:B------:R-:W-:Y:S09]  /*5880*/  ULOP3.LUT UP0, URZ, UR59, 0x1b0, URZ, 0xc0, !UPT ;  /* 0x000001b03bff7892 */ /* 0x000ff2000f80c0ff */
[----:B------:R-:W-:Y:S05]  /*5890*/  BRA.U !UP0, `(.L_x_96) ;  /* 0x0000000108407547 */ /* 0x000fea000b800000 */
[----:B------:R-:W1:Y:S01]  /*58a0*/  LDCU.64 UR8, c[0x4][0x80] ;  /* 0x01001000ff0877ac */ /* 0x000e620008000a00 */
[----:B------:R-:W-:Y:S01]  /*58b0*/  MOV R3, 0x0 ;  /* 0x0000000000037802 */ /* 0x000fe20000000f00 */
[----:B------:R-:W-:Y:S02]  /*58c0*/  HFMA2 R12, -RZ, RZ, 0, 5.9604644775390625e-08 ;  /* 0x00000001ff0c7431 */ /* 0x000fe400000001ff */
[----:B------:R-:W-:Y:S02]  /*58d0*/  IMAD.MOV.U32 R8, RZ, RZ, 0x70 ;  /* 0x00000070ff087424 */ /* 0x000fe400078e00ff */
[----:B------:R-:W-:Y:S01]  /*58e0*/  IMAD.MOV.U32 R13, RZ, RZ, RZ ;  /* 0x000000ffff0d7224 */ /* 0x000fe200078e00ff */
[----:B------:R-:W3:Y:S01]  /*58f0*/  LDCU.64 UR6, c[0x4][0x88] ;  /* 0x01001100ff0677ac */ /* 0x000ee20008000a00 */
[----:B------:R-:W4:Y:S01]  /*5900*/  LDC.64 R2, c[0x4][R3] ;  /* 0x0100000003027b82 */ /* 0x000f220000000a00 */
[----:B------:R-:W2:Y:S01]  /*5910*/  LDCU.64 UR4, c[0x4][0x8] ;  /* 0x01000100ff0477ac */ /* 0x000ea20008000a00 */
[----:B-1----:R-:W-:Y:S01]  /*5920*/  MOV R5, UR9 ;  /* 0x0000000900057c02 */ /* 0x002fe20008000f00 */
[----:B------:R-:W-:Y:S01]  /*5930*/  IMAD.U32 R4, RZ, RZ, UR8 ;  /* 0x00000008ff047e24 */ /* 0x000fe2000f8e00ff */
[----:B---3--:R-:W-:Y:S01]  /*5940*/  MOV R7, UR7 ;  /* 0x0000000700077c02 */ /* 0x008fe20008000f00 */
[----:B------:R-:W-:Y:S01]  /*5950*/  IMAD.U32 R6, RZ, RZ, UR6 ;  /* 0x00000006ff067e24 */ /* 0x000fe2000f8e00ff */
[----:B--2---:R-:W-:Y:S01]  /*5960*/  MOV R11, UR5 ;  /* 0x00000005000b7c02 */ /* 0x004fe20008000f00 */
[----:B------:R-:W-:Y:S02]  /*5970*/  IMAD.U32 R10, RZ, RZ, UR4 ;  /* 0x00000004ff0a7e24 */ /* 0x000fe4000f8e00ff */
[----:B------:R-:W-:Y:S07]  /*5980*/  LEPC R20, `(.L_x_96) ;  /* 0x000000001014794e */ /* 0x000fee0000000000 */
[----:B----45:R-:W-:Y:S05]  /*5990*/  CALL.ABS.NOINC R2 ;  /* 0x0000000002007343 */ /* 0x030fea0003c00000 */
.L_x_96:
[----:B------:R-:W-:Y:S01]  /*59a0*/  LOP3.LUT P0, RZ, R151, 0x1b0, RZ, 0xc0, !PT ;  /* 0x000001b097ff7812 */ /* 0x000fe2000780c0ff */
[----:B------:R-:W-:Y:S11]  /*59b0*/  BSSY.RECONVERGENT B6, `(.L_x_97) ;  /* 0x0000013000067945 */ /* 0x000ff60003800200 */
[----:B------:R-:W-:Y:S01]  /*59c0*/  @!UPT UIADD3 URZ, UPT, UPT, URZ, URZ, URZ ;  /* 0x000000fffffff290 */ /* 0x000fe2000fffe0ff */
[----:B------:R-:W-:Y:S05]  /*59d0*/  @!P0 BRA `(.L_x_98) ;  /* 0x0000000000408947 */ /* 0x000fea0003800000 */
        /* <DEDUP_REMOVED lines=16> */
.L_x_98:
[----:B------:R-:W-:Y:S05]  /*5ae0*/  BSYNC.RECONVERGENT B6 ;  /* 0x0000000000067941 */ /* 0x000fea0003800200 */
.L_x_97:
[----:B------:R-:W-:Y:S01]  /*5af0*/  ISETP.NE.U32.AND P3, PT, R138, RZ, PT ;  /* 0x000000ff8a00720c */ /* 0x000fe20003f65070 */
[----:B------:R-:W-:Y:S01]  /*5b00*/  UISETP.NE.AND UP1, UPT, UR60, URZ, UPT ;  /* 0x000000ff3c00728c */ /* 0x000fe2000bf25270 */
[----:B------:R-:W-:Y:S02]  /*5b10*/  ISETP.NE.U32.AND P4, PT, R134, RZ, PT ;  /* 0x000000ff8600720c */ /* 0x000fe40003f85070 */
[----:B------:R-:W-:Y:S02]  /*5b20*/  ISETP.NE.AND.EX P3, PT, R139, RZ, PT, P3 ;  /* 0x000000ff8b00720c */ /* 0x000fe40003f65330 */
[----:B------:R-:W-:Y:S02]  /*5b30*/  PLOP3.LUT P1, PT, PT, PT, PT, 0x8, 0x80 ;  /* 0x000000000080781c */ /* 0x000fe40003f2e170 */
[----:B------:R-:W-:Y:S02]  /*5b40*/  PLOP3.LUT P0, PT, PT, PT, UP1, 0x80, 0x8 ;  /* 0x000000000008781c */ /* 0x000fe40003f0f018 */
[----:B------:R-:W-:Y:S02]  /*5b50*/  ISETP.NE.AND.EX P4, PT, R135, RZ, PT, P4 ;  /* 0x000000ff8700720c */ /* 0x000fe40003f85340 */
[----:B------:R-:W1:Y:S09]  /*5b60*/  @UP1 LDCU.64 UR4, c[0x0][0x888] ;  /* 0x00011100ff0417ac */ /* 0x000e720008000a00 */
[----:B------:R-:W-:Y:S01]  /*5b70*/  @P0 PLOP3.LUT P1, PT, P3, PT, PT, 0x80, 0x8 ;  /* 0x000000000008081c */ /* 0x000fe20001f2f070 */
[----:B-1----:R-:W-:Y:S04]  /*5b80*/  @UP1 UISETP.NE.U32.AND UP0, UPT, UR4, URZ, UPT ;  /* 0x000000ff0400128c */ /* 0x002fe8000bf05070 */
[----:B------:R-:W-:Y:S04]  /*5b90*/  @UP1 UISETP.NE.AND.EX UP0, UPT, UR5, URZ, UPT, UP0 ;  /* 0x000000ff0500128c */ /* 0x000fe8000bf05300 */
[----:B------:R-:W-:Y:S01]  /*5ba0*/  @UP1 USEL UR4, URZ, 0xffffffff, UP0 ;  /* 0xffffffffff041887 */ /* 0x000fe20008000000 */
[----:B------:R-:W-:Y:S11]  /*5bb0*/  @!P3 BRA `(.L_x_99) ;  /* 0x000000000030b947 */ /* 0x000ff60003800000 */
[----:B------:R-:W-:Y:S01]  /*5bc0*/  ISETP.NE.U32.AND P2, PT, R136, RZ, PT ;  /* 0x000000ff8800720c */ /* 0x000fe20003f45070 */
[----:B------:R-:W1:Y:S01]  /*5bd0*/  LDCU.64 UR6, c[0x0][0x358] ;  /* 0x00006b00ff0677ac */ /* 0x000e620008000a00 */
[----:B------:R-:W-:Y:S02]  /*5be0*/  IMAD.MOV.U32 R141, RZ, RZ, 0x1 ;  /* 0x00000001ff8d7424 */ /* 0x000fe400078e00ff */
[----:B------:R-:W-:Y:S11]  /*5bf0*/  ISETP.NE.AND.EX P2, PT, R137, RZ, PT, P2 ;  /* 0x000000ff8900720c */ /* 0x000ff60003f45320 */
[----:B------:R-:W-:Y:S02]  /*5c00*/  @!UPT UIADD3 URZ, UPT, UPT, URZ, URZ, URZ ;  /* 0x000000fffffff290 */ /* 0x000fe4000fffe0ff */
[----:B------:R-:W3:Y:S01]  /*5c10*/  @P2 LDC.64 R2, c[0x0][0x888] ;  /* 0x00022200ff022b82 */ /* 0x000ee20000000a00 */
[----:B--2---:R-:W-:Y:S04]  /*5c20*/  @P2 IMAD R0, R138, UR36, RZ ;  /* 0x000000248a002c24 */ /* 0x004fe8000f8e02ff */
[----:B---3--:R-:W-:Y:S04]  /*5c30*/  @P2 IMAD.WIDE R2, R0, 0x4, R2 ;  /* 0x0000000400022825 */ /* 0x008fe800078e0202 */
[----:B------:R-:W-:Y:S01]  /*5c40*/  HFMA2 R0, -RZ, RZ, 0, 5.9604644775390625e-08 ;  /* 0x00000001ff007431 */ /* 0x000fe200000001ff */
[----:B-1---5:R1:W5:Y:S04]  /*5c50*/  @P2 LDG.E R71, desc[UR6][R2.64] ;  /* 0x0000000602472981 */ /* 0x022368000c1e1900 */
[----:B------:R-:W-:Y:S01]  /*5c60*/  @!P2 PRMT R141, R0, 0x7610, R141 ;  /* 0x00007610008da816 */ /* 0x000fe2000000008d */
[----:B-1----:R-:W3:Y:S06]  /*5c70*/  @!P2 LDC R71, c[0x0][0x880] ;  /* 0x00022000ff47ab82 */ /* 0x002eec0000000800 */
.L_x_99:
[----:B------:R-:W-:Y:S05]  /*5c80*/  @!P4 BRA `(.L_x_100) ;  /* 0x000000000024c947 */ /* 0x000fea0003800000 */
[----:B------:R-:W-:Y:S01]  /*5c90*/  ISETP.NE.U32.AND P2, PT, R132, RZ, PT ;  /* 0x000000ff8400720c */ /* 0x000fe20003f45070 */
[----:B------:R-:W1:Y:S03]  /*5ca0*/  LDCU.64 UR6, c[0x0][0x358] ;  /* 0x00006b00ff0677ac */ /* 0x000e660008000a00 */
[----:B------:R-:W-:Y:S11]  /*5cb0*/  ISETP.NE.AND.EX P2, PT, R133, RZ, PT, P2 ;  /* 0x000000ff8500720c */ /* 0x000ff60003f45320 */
[----:B------:R-:W-:Y:S02]  /*5cc0*/  @!UPT UIADD3 URZ, UPT, UPT, URZ, URZ, URZ ;  /* 0x000000fffffff290 */ /* 0x000fe4000fffe0ff */
[----:B------:R-:W4:Y:S01]  /*5cd0*/  @P2 LDC.64 R2, c[0x0][0x8a8] ;  /* 0x00022a00ff022b82 */ /* 0x000f220000000a00 */
[----:B--2---:R-:W-:Y:S04]  /*5ce0*/  @P2 IMAD R0, R134, UR36, RZ ;  /* 0x0000002486002c24 */ /* 0x004fe8000f8e02ff */
[----:B----4-:R-:W-:Y:S05]  /*5cf0*/  @P2 IMAD.WIDE R2, R0, 0x4, R2 ;  /* 0x0000000400022825 */ /* 0x010fea00078e0202 */
[----:B-1---5:R1:W5:Y:S02]  /*5d00*/  @P2 LDG.E R70, desc[UR6][R2.64] ;  /* 0x0000000602462981 */ /* 0x022364000c1e1900 */
[----:B-1----:R-:W4:Y:S02]  /*5d10*/  @!P2 LDC R70, c[0x0][0x8a0] ;  /* 0x00022800ff46ab82 */ /* 0x002f240000000800 */
.L_x_100:
[----:B---3-5:R-:W-:Y:S01]  /*5d20*/  @P0 FSETP.NEU.AND P4, PT, R71, RZ, PT ;  /* 0x000000ff4700020b */ /* 0x028fe20003f8d000 */
[----:B--2---:R-:W-:Y:S01]  /*5d30*/  IMAD.U32 R0, RZ, RZ, UR4 ;  /* 0x00000004ff007e24 */ /* 0x004fe2000f8e00ff */
[----:B------:R-:W-:Y:S01]  /*5d40*/  @P0 LOP3.LUT P2, RZ, R141, 0xff, RZ, 0xc0, !PT ;  /* 0x000000ff8dff0812 */ /* 0x000fe2000784c0ff */
[----:B------:R-:W-:Y:S01]  /*5d50*/  BSSY B1, `(.L_x_101) ;  /* 0x000003e000017945 */ /* 0x000fe20003800000 */
[----:B------:R-:W-:Y:S02]  /*5d60*/  @P0 SEL R2, RZ, 0xffffffff, P4 ;  /* 0xffffffffff020807 */ /* 0x000fe40002000000 */
[----:B------:R-:W-:Y:S02]  /*5d70*/  CS2R R18, SRZ ;  /* 0x0000000000127805 */ /* 0x000fe4000001ff00 */
[----:B------:R-:W-:Y:S02]  /*5d80*/  LEA R143, R68, UR44, 0x3 ;  /* 0x0000002c448f7c11 */ /* 0x000fe4000f8e18ff */
[----:B------:R-:W-:Y:S02]  /*5d90*/  CS2R R16, SRZ ;  /* 0x0000000000107805 */ /* 0x000fe4000001ff00 */
[----:B------:R-:W-:Y:S02]  /*5da0*/  @P1 SEL R2, R0, R2, !P2 ;  /* 0x0000000200021207 */ /* 0x000fe40005000000 */
[----:B------:R-:W-:Y:S02]  /*5db0*/  CS2R R26, SRZ ;  /* 0x00000000001a7805 */ /* 0x000fe4000001ff00 */
[----:B------:R-:W-:Y:S02]  /*5dc0*/  SHF.L.U32 R4, R147, 0x1f, RZ ;  /* 0x0000001f93047819 */ /* 0x000fe400000006ff */
[----:B------:R-:W-:Y:S02]  /*5dd0*/  CS2R R24, SRZ ;  /* 0x0000000000187805 */ /* 0x000fe4000001ff00 */
[----:B------:R-:W-:Y:S02]  /*5de0*/  @P0 LOP3.LUT R2, R2, 0x1, RZ, 0xc0, !PT ;  /* 0x0000000102020812 */ /* 0x000fe400078ec0ff */
[----:B------:R-:W-:Y:S02]  /*5df0*/  CS2R R30, SRZ ;  /* 0x00000000001e7805 */ /* 0x000fe4000001ff00 */
[----:B------:R-:W-:Y:S02]  /*5e00*/  PLOP3.LUT P5, PT, PT, PT, PT, 0x8, 0x80 ;  /* 0x000000000080781c */ /* 0x000fe40003fae170 */
[----:B------:R-:W-:Y:S02]  /*5e10*/  CS2R R28, SRZ ;  /* 0x00000000001c7805 */ /* 0x000fe4000001ff00 */
[----:B------:R-:W-:Y:S01]  /*5e20*/  ISETP.NE.U32.OR P1, PT, R2, 0x1, !P0 ;  /* 0x000000010200780c */ /* 0x000fe20004725470 */
[----:B------:R-:W-:Y:S01]  /*5e30*/  IMAD R2, R68, 0x40, R69 ;  /* 0x0000004044027824 */ /* 0x000fe200078e0245 */
[----:B------:R-:W-:Y:S02]  /*5e40*/  CS2R R34, SRZ ;  /* 0x0000000000227805 */ /* 0x000fe4000001ff00 */
[----:B------:R-:W-:Y:S09]  /*5e50*/  CS2R R32, SRZ ;  /* 0x0000000000207805 */ /* 0x000ff2000001ff00 */
[----:B------:R-:W-:Y:S04]  /*5e60*/  @P1 SHF.L.U32 R0, R145, 0x1f, RZ ;  /* 0x0000001f91001819 */ /* 0x000fe800000006ff */
[----:B------:R-:W1:Y:S01]  /*5e70*/  @P1 SYNCS.PHASECHK.TRANS64.TRYWAIT P0, [UR44+0x30], R0 ;  /* 0x00003000ff0015a7 */ /* 0x000e62000800112c */
[----:B------:R2:W3:Y:S01]  /*5e80*/  SYNCS.PHASECHK.TRANS64.TRYWAIT P4, [R143+URZ+0x70], R4 ;  /* 0x000070048f0075a7 */ /* 0x0004e200080811ff */
[----:B-1----:R-:W-:Y:S01]  /*5e90*/  @P1 PLOP3.LUT P5, PT, P0, PT, PT, 0x8, 0x80 ;  /* 0x000000000080181c */ /* 0x002fe200007ae170 */
[----:B------:R-:W-:Y:S01]  /*5ea0*/  @!UPT UIADD3 URZ, UPT, UPT, URZ, URZ, URZ ;  /* 0x000000fffffff290 */ /* 0x000fe2000fffe0ff */
[----:B--23--:R-:W-:Y:S11]  /*5eb0*/  @!P1 BRA `(.L_x_102) ;  /* 0x00000000009c9947 */ /* 0x00cff60003800000 */
[----:B------:R-:W-:Y:S01]  /*5ec0*/  ISETP.NE.U32.AND P0, PT, RZ, UR56, PT ;  /* 0x00000038ff007c0c */ /* 0x000fe2000bf05070 */
[----:B------:R-:W-:Y:S01]  /*5ed0*/  BSSY B0, `(.L_x_103) ;  /* 0x0000016000007945 */ /* 0x000fe20003800000 */
[----:B------:R-:W-:Y:S02]  /*5ee0*/  FSETP.NEU.AND P2, PT, R71, RZ, PT ;  /* 0x000000ff4700720b */ /* 0x000fe40003f4d000 */
[----:B------:R-:W-:Y:S02]  /*5ef0*/  CS2R R34, SRZ ;  /* 0x0000000000227805 */ /* 0x000fe4000001ff00 */
[----:B------:R-:W-:Y:S02]  /*5f00*/  ISETP.NE.AND.EX P0, PT, RZ, UR57, PT, P0 ;  /* 0x00000039ff007c0c */ /* 0x000fe4000bf05300 */
[----:B------:R-:W-:Y:S02]  /*5f10*/  CS2R R32, SRZ ;  /* 0x0000000000207805 */ /* 0x000fe4000001ff00 */
[----:B------:R-:W-:Y:S02]  /*5f20*/  LOP3.LUT P1, RZ, R141, 0xff, RZ, 0xc0, !PT ;  /* 0x000000ff8dff7812 */ /* 0x000fe4000782c0ff */
[----:B------:R-:W-:Y:S02]  /*5f30*/  CS2R R30, SRZ ;  /* 0x00000000001e7805 */ /* 0x000fe4000001ff00 */
[----:B------:R-:W-:Y:S02]  /*5f40*/  SEL R0, RZ, 0xffffffff, P2 ;  /* 0xffffffffff007807 */ /* 0x000fe40001000000 */
[----:B------:R-:W-:Y:S02]  /*5f50*/  CS2R R28, SRZ ;  /* 0x00000000001c7805 */ /* 0x000fe4000001ff00 */
[----:B------:R-:W-:Y:S02]  /*5f60*/  SEL R3, RZ, 0xffffffff, P0 ;  /* 0xffffffffff037807 */ /* 0x000fe40000000000 */
[----:B------:R-:W-:Y:S02]  /*5f70*/  CS2R R26, SRZ ;  /* 0x00000000001a7805 */ /* 0x000fe4000001ff00 */
[----:B------:R-:W-:Y:S02]  /*5f80*/  CS2R R24, SRZ ;  /* 0x0000000000187805 */ /* 0x000fe4000001ff00 */
[----:B------:R-:W-:Y:S02]  /*5f90*/  CS2R R18, SRZ ;  /* 0x0000000000127805 */ /* 0x000fe4000001ff00 */
[----:B------:R-:W-:Y:S02]  /*5fa0*/  @P3 SEL R0, R3, R0, !P1 ;  /* 0x0000000003003207 */ /* 0x000fe40004800000 */
[----:B------:R-:W-:Y:S02]  /*5fb0*/  CS2R R16, SRZ ;  /* 0x0000000000107805 */ /* 0x000fe4000001ff00 */
[----:B------:R-:W-:Y:S04]  /*5fc0*/  LOP3.LUT R0, R0, 0x1, RZ, 0xc0, !PT ;  /* 0x0000000100007812 */ /* 0x000fe800078ec0ff */
[----:B------:R-:W-:Y:S01]  /*5fd0*/  ISETP.NE.U32.AND P0, PT, R0, 0x1, PT ;  /* 0x000000010000780c */ /* 0x000fe20003f05070 */
[----:B------:R-:W-:Y:S01]  /*5fe0*/  @!UPT UIADD3 URZ, UPT, UPT, URZ, URZ, URZ ;  /* 0x000000fffffff290 */ /* 0x000fe2000fffe0ff */
[----:B------:R-:W-:Y:S11]  /*5ff0*/  @!P5 BRA `(.L_x_104) ;  /* 0x00000000000cd947 */ /* 0x000ff60003800000 */
[----:B------:R-:W-:Y:S04]  /*6000*/  SHF.L.U32 R3, R145, 0x1f, RZ ;  /* 0x0000001f91037819 */ /* 0x000fe800000006ff */
[----:B------:R-:W1:Y:S02]  /*6010*/  SYNCS.PHASECHK.TRANS64.TRYWAIT P1, [UR44+0x30], R3 ;  /* 0x00003003ff0075a7 */ /* 0x000e64000802112c */
[----:B-1----:R-:W-:Y:S05]  /*6020*/  @!P1 BRA `(.L_x_105) ;  /* 0x0000001c00989947 */ /* 0x002fea0003800000 */
.L_x_104:
[----:B------:R-:W-:Y:S05]  /*6030*/  BSYNC B0 ;  /* 0x0000000000007941 */ /* 0x000fea0003800000 */
.L_x_103:
[----:B------:R2:W3:Y:S01]  /*6040*/  @P0 LDS.128 R32, [R140+UR44+0x200] ;  /* 0x0002002c8c200984 */ /* 0x0004e20008000c00 */
[----:B------:R-:W5:Y:S01]  /*6050*/  S2UR UR5, SR_CgaCtaId ;  /* 0x00000000000579c3 */ /* 0x000f620000008800 */
[----:B------:R-:W-:Y:S01]  /*6060*/  UIADD3 UR4, UPT, UPT, UR44, 0x38, URZ ;  /* 0x000000382c047890 */ /* 0x000fe2000fffe0ff */
[----:B------:R-:W-:Y:S01]  /*6070*/  LOP3.LUT R145, R145, 0x1, RZ, 0x3c, !PT ;  /* 0x0000000191917812 */ /* 0x000fe200078e3cff */
[----:B------:R2:W1:Y:S04]  /*6080*/  @P0 LDS.128 R28, [R150+0x10] ;  /* 0x00001000961c0984 */ /* 0x0004680000000c00 */
[----:B------:R2:W1:Y:S04]  /*6090*/  @P0 LDS.128 R24, [R149+0x20] ;  /* 0x0000200095180984 */ /* 0x0004680000000c00 */
[----:B------:R2:W1:Y:S01]  /*60a0*/  @P0 LDS.128 R16, [R148+0x30] ;  /* 0x0000300094100984 */ /* 0x0004620000000c00 */
[----:B------:R-:W-:Y:S01]  /*60b0*/  @!PT LDS RZ, [RZ] ;  /* 0x00000000fffff984 */ /* 0x000fe20000000800 */
[----:B------:R-:W-:Y:S01]  /*60c0*/  @!PT LDS RZ, [RZ] ;  /* 0x00000000fffff984 */ /* 0x000fe20000000800 */
[----:B------:R-:W-:Y:S01]  /*60d0*/  @!PT LDS RZ, [RZ] ;  /* 0x00000000fffff984 */ /* 0x000fe20000000800 */
[----:B------:R-:W-:Y:S01]  /*60e0*/  @!PT LDS RZ, [RZ] ;  /* 0x00000000fffff984 */ /* 0x000fe20000000800 */
[----:B------:R4:W-:Y:S06]  /*60f0*/  MEMBAR.ALL.CTA ;  /* 0x0000000000007992 */ /* 0x0009ec0000008000 */
[----:B----4-:R-:W4:Y:S01]  /*6100*/  FENCE.VIEW.ASYNC.S ;  /* 0x00000000000073c6 */ /* 0x010f220000000000 */
[----:B-----5:R-:W-:Y:S09]  /*6110*/  UPRMT UR4, UR5, 0x654, UR4 ;  /* 0x0000065405047896 */ /* 0x020ff20008000004 */
[----:B----4-:R-:W-:Y:S03]  /*6120*/  SYNCS.ARRIVE.TRANS64.RED.A1T0 RZ, [UR4], RZ ;  /* 0x000000ffffff79a7 */ /* 0x010fe60008100404 */
.L_x_102:
[----:B------:R-:W-:Y:S05]  /*6130*/  BSYNC B1 ;  /* 0x0000000000017941 */ /* 0x000fea0003800000 */
.L_x_101:
[----:B-1----:R-:W-:Y:S04]  /*6140*/  SHF.R.U32.HI R0, RZ, 0x15, R2 ;  /* 0x00000015ff007819 */ /* 0x002fe80000011602 */
[----:B------:R-:W-:Y:S01]  /*6150*/  LOP3.LUT P0, RZ, R0, 0x3, R142, 0x48, !PT ;  /* 0x0000000300ff7812 */ /* 0x000fe2000780488e */
[----:B------:R-:W-:Y:S01]  /*6160*/  @!UPT UIADD3 URZ, UPT, UPT, URZ, URZ, URZ ;  /* 0x000000fffffff290 */ /* 0x000fe2000fffe0ff */
[----:B------:R-:W-:Y:S11]  /*6170*/  @P4 BRA `(.L_x_106) ;  /* 0x0000000000084947 */ /* 0x000ff60003800000 */
[----:B------:R-:W1:Y:S02]  /*6180*/  SYNCS.PHASECHK.TRANS64.TRYWAIT P1, [R143+URZ+0x70], R4 ;  /* 0x000070048f0075a7 */ /* 0x000e6400080211ff */
[----:B-1----:R-:W-:Y:S05]  /*6190*/  @!P1 BRA `(.L_x_107) ;  /* 0x0000001c00549947 */ /* 0x002fea0003800000 */
.L_x_106:
[----:B------:R-:W-:Y:S05]  /*61a0*/  @!P0 BRA `(.L_x_108) ;  /* 0x0000000000408947 */ /* 0x000fea0003800000 */
[----:B------:R-:W1:Y:S01]  /*61b0*/  LDCU.64 UR8, c[0x4][0x70] ;  /* 0x01000e00ff0877ac */ /* 0x000e620008000a00 */
[----:B------:R-:W-:Y:S01]  /*61c0*/  MOV R15, 0x0 ;  /* 0x00000000000f7802 */ /* 0x000fe20000000f00 */
[----:B------:R-:W-:Y:S02]  /*61d0*/  HFMA2 R12, -RZ, RZ, 0, 5.9604644775390625e-08 ;  /* 0x00000001ff0c7431 */ /* 0x000fe400000001ff */
[----:B------:R-:W-:Y:S02]  /*61e0*/  IMAD.MOV.U32 R8, RZ, RZ, 0x192 ;  /* 0x00000192ff087424 */ /* 0x000fe400078e00ff */
[----:B------:R-:W-:Y:S01]  /*61f0*/  IMAD.MOV.U32 R13, RZ, RZ, RZ ;  /* 0x000000ffff0d7224 */ /* 0x000fe200078e00ff */
[----:B------:R-:W5:Y:S01]  /*6200*/  LDCU.64 UR6, c[0x4][0x78] ;  /* 0x01000f00ff0677ac */ /* 0x000f620008000a00 */
[----:B------:R-:W2:Y:S01]  /*6210*/  LDC.64 R14, c[0x4][R15] ;  /* 0x010000000f0e7b82 */ /* 0x000ea20000000a00 */
[----:B------:R-:W3:Y:S01]  /*6220*/  LDCU.64 UR4, c[0x4][0x10] ;  /* 0x01000200ff0477ac */ /* 0x000ee20008000a00 */
[----:B-1----:R-:W-:Y:S01]  /*6230*/  MOV R5, UR9 ;  /* 0x0000000900057c02 */ /* 0x002fe20008000f00 */
[----:B------:R-:W-:Y:S01]  /*6240*/  IMAD.U32 R4, RZ, RZ, UR8 ;  /* 0x00000008ff047e24 */ /* 0x000fe2000f8e00ff */
[----:B-----5:R-:W-:Y:S01]  /*6250*/  MOV R7, UR7 ;  /* 0x0000000700077c02 */ /* 0x020fe20008000f00 */
[----:B------:R-:W-:Y:S01]  /*6260*/  IMAD.U32 R6, RZ, RZ, UR6 ;  /* 0x00000006ff067e24 */ /* 0x000fe2000f8e00ff */
[----:B---3--:R-:W-:Y:S01]  /*6270*/  MOV R11, UR5 ;  /* 0x00000005000b7c02 */ /* 0x008fe20008000f00 */
[----:B------:R-:W-:Y:S02]  /*6280*/  IMAD.U32 R10, RZ, RZ, UR4 ;  /* 0x00000004ff0a7e24 */ /* 0x000fe4000f8e00ff */
[----:B------:R-:W-:Y:S07]  /*6290*/  LEPC R20, `(.L_x_108) ;  /* 0x000000001014794e */ /* 0x000fee0000000000 */
[----:B--2-4-:R-:W-:Y:S05]  /*62a0*/  CALL.ABS.NOINC R14 ;  /* 0x000000000e007343 */ /* 0x014fea0003c00000 */
.L_x_108:
[----:B------:R-:W-:Y:S01]  /*62b0*/  LOP3.LUT P0, RZ, R131, 0x60, RZ, 0xc0, !PT ;  /* 0x0000006083ff7812 */ /* 0x000fe2000780c0ff */
[----:B------:R-:W-:Y:S05]  /*62c0*/  WARPSYNC.ALL ;  /* 0x0000000000007948 */ /* 0x000fea0003800000 */
[----:B------:R-:W-:Y:S01]  /*62d0*/  R2UR UR4, R2 ;  /* 0x00000000020472ca */ /* 0x000fe200000e0000 */
[----:B------:R-:W-:Y:S01]  /*62e0*/  BSSY.RECONVERGENT B0, `(.L_x_109) ;  /* 0x000011f000007945 */ /* 0x000fe20003800200 */
[----:B---3--:R-:W-:Y:S02]  /*62f0*/  F2FP.F16.E5M2.UNPACK_B R2, R32 ;  /* 0x00000020ff02723e */ /* 0x008fe400020004ff */
[-C--:B------:R-:W-:Y:S02]  /*6300*/  F2FP.F16.E5M2.UNPACK_B R21, R33.reuse ;  /* 0x00000021ff15723e */ /* 0x080fe400020004ff */
[----:B------:R-:W-:Y:S01]  /*6310*/  F2FP.F16.E5M2.UNPACK_B R12, R28 ;  /* 0x0000001cff0c723e */ /* 0x000fe200020004ff */
[----:B------:R-:W-:Y:S01]  /*6320*/  HADD2.F32 R0, -RZ, R2.H0_H0 ;  /* 0x20000002ff007230 */ /* 0x000fe20000004100 */
[----:B------:R-:W-:Y:S01]  /*6330*/  F2FP.F16.E5M2.UNPACK_B R32, R32.H1 ;  /* 0x00000020ff20723e */ /* 0x000fe200030004ff */
[--C-:B------:R-:W-:Y:S01]  /*6340*/  HADD2.F32 R73, -RZ, R21.reuse.H0_H0 ;  /* 0x20000015ff497230 */ /* 0x100fe20000004100 */
[----:B------:R-:W-:Y:S01]  /*6350*/  F2FP.F16.E5M2.UNPACK_B R33, R33.H1 ;  /* 0x00000021ff21723e */ /* 0x000fe200030004ff */
[----:B------:R-:W-:Y:S01]  /*6360*/  HADD2.F32 R74, -RZ, R21.H1_H1 ;  /* 0x30000015ff4a7230 */ /* 0x000fe20000004100 */
[-C--:B------:R-:W-:Y:S01]  /*6370*/  F2FP.F16.E5M2.UNPACK_B R20, R34.reuse ;  /* 0x00000022ff14723e */ /* 0x080fe200020004ff */
[--C-:B------:R-:W-:Y:S01]  /*6380*/  HADD2.F32 R3, -RZ, R32.reuse.H0_H0 ;  /* 0x20000020ff037230 */ /* 0x100fe20000004100 */
[----:B------:R-:W-:Y:S01]  /*6390*/  F2FP.F16.E5M2.UNPACK_B R15, R34.H1 ;  /* 0x00000022ff0f723e */ /* 0x000fe200030004ff */
[----:B------:R-:W-:Y:S01]  /*63a0*/  HADD2.F32 R72, -RZ, R32.H1_H1 ;  /* 0x30000020ff487230 */ /* 0x000fe20000004100 */
[-C--:B------:R-:W-:Y:S01]  /*63b0*/  F2FP.F16.E5M2.UNPACK_B R14, R35.reuse ;  /* 0x00000023ff0e723e */ /* 0x080fe200020004ff */
[--C-:B------:R-:W-:Y:S01]  /*63c0*/  HADD2.F32 R75, -RZ, R33.reuse.H0_H0 ;  /* 0x20000021ff4b7230 */ /* 0x100fe20000004100 */
[----:B------:R-:W-:Y:S01]  /*63d0*/  F2FP.F16.E5M2.UNPACK_B R13, R35.H1 ;  /* 0x00000023ff0d723e */ /* 0x000fe200030004ff */
[----:B------:R-:W-:Y:S01]  /*63e0*/  HADD2.F32 R76, -RZ, R33.H1_H1 ;  /* 0x30000021ff4c7230 */ /* 0x000fe20000004100 */
[----:B------:R-:W-:Y:S01]  /*63f0*/  F2FP.F16.E5M2.UNPACK_B R28, R28.H1 ;  /* 0x0000001cff1c723e */ /* 0x000fe200030004ff */
[--C-:B------:R-:W-:Y:S01]  /*6400*/  HADD2.F32 R77, -RZ, R20.reuse.H0_H0 ;  /* 0x20000014ff4d7230 */ /* 0x100fe20000004100 */
[-C--:B------:R-:W-:Y:S01]  /*6410*/  F2FP.F16.E5M2.UNPACK_B R11, R29.reuse ;  /* 0x0000001dff0b723e */ /* 0x080fe200020004ff */
        /* <DEDUP_REMOVED lines=43> */
[----:B------:R-:W-:Y:S01]  /*66d0*/  IADD3 R143, PT, PT, R143, 0x90, RZ ;  /* 0x000000908f8f7810 */ /* 0x000fe20007ffe0ff */
[----:B------:R-:W-:Y:S01]  /*66e0*/  HADD2.F32 R100, -RZ, R6.H1_H1 ;  /* 0x30000006ff647230 */ /* 0x000fe20000004100 */
[----:B------:R-:W-:Y:S01]  /*66f0*/  IADD3 R68, PT, PT, R68, 0x1, RZ ;  /* 0x0000000144447810 */ /* 0x000fe20007ffe0ff */
[--C-:B------:R-:W-:Y:S01]  /*6700*/  HADD2.F32 R101, -RZ, R5.reuse.H0_H0 ;  /* 0x20000005ff657230 */ /* 0x100fe20000004100 */
[----:B------:R-:W-:Y:S01]  /*6710*/  LOP3.LUT R143, R143, 0xfefffff8, RZ, 0xc0, !PT ;  /* 0xfefffff88f8f7812 */ /* 0x000fe200078ec0ff */
[----:B------:R-:W-:Y:S02]  /*6720*/  HADD2.F32 R102, -RZ, R5.H1_H1 ;  /* 0x30000005ff667230 */ /* 0x000fe40000004100 */
[--C-:B------:R-:W-:Y:S02]  /*6730*/  HADD2.F32 R103, -RZ, R4.reuse.H0_H0 ;  /* 0x20000004ff677230 */ /* 0x100fe40000004100 */
[----:B------:R-:W-:Y:S02]  /*6740*/  HADD2.F32 R104, -RZ, R4.H1_H1 ;  /* 0x30000004ff687230 */ /* 0x000fe40000004100 */
[----:B------:R-:W1:Y:S01]  /*6750*/  LDTM.x64 R4, tmem[UR4] ;  /* 0x00000004000479ee */ /* 0x000e620008340000 */
[----:B------:R-:W-:Y:S01]  /*6760*/  NOP ;  /* 0x0000000000007918 */ /* 0x000fe20000000000 */
[----:B-1----:R1:W-:Y:S01]  /*6770*/  SYNCS.ARRIVE.TRANS64.RED.A1T0 RZ, [R143+URZ], RZ ;  /* 0x000000ff8fff79a7 */ /* 0x0023e200081004ff */
[----:B------:R-:W-:Y:S02]  /*6780*/  HADD2.F32 R2, -RZ, R2.H1_H1 ;  /* 0x30000002ff027230 */ /* 0x000fe40000004100 */
[--C-:B------:R-:W-:Y:S02]  /*6790*/  HADD2.F32 R105, -RZ, R106.reuse.H0_H0 ;  /* 0x2000006aff697230 */ /* 0x100fe40000004100 */
        /* <DEDUP_REMOVED lines=9> */
[C---:B----4-:R-:W-:Y:S01]  /*6830*/  FMUL R4, R70.reuse, R4 ;  /* 0x0000000446047220 */ /* 0x050fe20000400000 */
[C---:B------:R-:W-:Y:S01]  /*6840*/  FMUL R5, R70.reuse, R5 ;  /* 0x0000000546057220 */ /* 0x040fe20000400000 */
[C---:B------:R-:W-:Y:S01]  /*6850*/  FMUL R8, R70.reuse, R8 ;  /* 0x0000000846087220 */ /* 0x040fe20000400000 */
[C---:B------:R-:W-:Y:S01]  /*6860*/  FMUL R9, R70.reuse, R9 ;  /* 0x0000000946097220 */ /* 0x040fe20000400000 */
[C---:B------:R-:W-:Y:S01]  /*6870*/  FFMA R4, R71.reuse, R0, R4 ;  /* 0x0000000047047223 */ /* 0x040fe20000000004 */
[C---:B------:R-:W-:Y:S01]  /*6880*/  FFMA R5, R71.reuse, R2, R5 ;  /* 0x0000000247057223 */ /* 0x040fe20000000005 */
[C---:B------:R-:W-:Y:S01]  /*6890*/  FMUL R12, R70.reuse, R12 ;  /* 0x0000000c460c7220 */ /* 0x040fe20000400000 */
[C---:B------:R-:W-:Y:S01]  /*68a0*/  FMUL R13, R70.reuse, R13 ;  /* 0x0000000d460d7220 */ /* 0x040fe20000400000 */
[C---:B------:R-:W-:Y:S01]  /*68b0*/  FMUL R0, R70.reuse, R16 ;  /* 0x0000001046007220 */ /* 0x040fe20000400000 */
[C---:B------:R-:W-:Y:S01]  /*68c0*/  FMUL R2, R70.reuse, R17 ;  /* 0x0000001146027220 */ /* 0x040fe20000400000 */
[C---:B------:R-:W-:Y:S01]  /*68d0*/  FMUL R17, R70.reuse, R24 ;  /* 0x0000001846117220 */ /* 0x040fe20000400000 */
[--C-:B------:R-:W-:Y:S02]  /*68e0*/  HADD2.F32 R125, -RZ, R126.reuse.H0_H0 ;  /* 0x2000007eff7d7230 */ /* 0x100fe40000004100 */
[C---:B------:R-:W-:Y:S01]  /*68f0*/  FMUL R6, R70.reuse, R6 ;  /* 0x0000000646067220 */ /* 0x040fe20000400000 */
[----:B------:R-:W-:Y:S02]  /*6900*/  HADD2.F32 R126, -RZ, R126.H1_H1 ;  /* 0x3000007eff7e7230 */ /* 0x000fe40000004100 */
[C---:B------:R-:W-:Y:S01]  /*6910*/  FMUL R7, R70.reuse, R7 ;  /* 0x0000000746077220 */ /* 0x040fe20000400000 */
[C---:B------:R-:W-:Y:S01]  /*6920*/  FMUL R10, R70.reuse, R10 ;  /* 0x0000000a460a7220 */ /* 0x040fe20000400000 */
[C---:B------:R-:W-:Y:S01]  /*6930*/  FFMA R6, R71.reuse, R3, R6 ;  /* 0x0000000347067223 */ /* 0x040fe20000000006 */
[C---:B------:R-:W-:Y:S01]  /*6940*/  FMUL R11, R70.reuse, R11 ;  /* 0x0000000b460b7220 */ /* 0x040fe20000400000 */
[C---:B------:R-:W-:Y:S01]  /*6950*/  FFMA R7, R71.reuse, R72, R7 ;  /* 0x0000004847077223 */ /* 0x040fe20000000007 */
[C---:B------:R-:W-:Y:S01]  /*6960*/  FFMA R8, R71.reuse, R73, R8 ;  /* 0x0000004947087223 */ /* 0x040fe20000000008 */
[C---:B------:R-:W-:Y:S01]  /*6970*/  FFMA R9, R71.reuse, R74, R9 ;  /* 0x0000004a47097223 */ /* 0x040fe20000000009 */
[C---:B------:R-:W-:Y:S01]  /*6980*/  FFMA R10, R71.reuse, R75, R10 ;  /* 0x0000004b470a7223 */ /* 0x040fe2000000000a */
[C---:B------:R-:W-:Y:S01]  /*6990*/  FFMA R11, R71.reuse, R76, R11 ;  /* 0x0000004c470b7223 */ /* 0x040fe2000000000b */
[C---:B------:R-:W-:Y:S01]  /*69a0*/  FFMA R12, R71.reuse, R77, R12 ;  /* 0x0000004d470c7223 */ /* 0x040fe2000000000c */
[----:B------:R-:W-:Y:S01]  /*69b0*/  FFMA R13, R71, R78, R13 ;  /* 0x0000004e470d7223 */ /* 0x000fe2000000000d */
[----:B------:R-:W-:Y:S01]  /*69c0*/  F2FP.SATFINITE.E5M2.F32.PACK_AB_MERGE_C R76, R7, R6, RZ ;  /* 0x00000006074c723e */ /* 0x000fe200048060ff */
[--C-:B------:R-:W-:Y:S02]  /*69d0*/  HADD2.F32 R74, -RZ, R129.reuse.H0_H0 ;  /* 0x20000081ff4a7230 */ /* 0x100fe40000004100 */
[C---:B------:R-:W-:Y:S01]  /*69e0*/  FMUL R7, R70.reuse, R20 ;  /* 0x0000001446077220 */ /* 0x040fe20000400000 */
[----:B------:R-:W-:Y:S01]  /*69f0*/  HADD2.F32 R75, -RZ, R129.H1_H1 ;  /* 0x30000081ff4b7230 */ /* 0x000fe20000004100 */
[----:B------:R-:W-:Y:S01]  /*6a00*/  F2FP.SATFINITE.E5M2.F32.PACK_AB_MERGE_C R129, R11, R10, RZ ;  /* 0x0000000a0b81723e */ /* 0x000fe200048060ff */
        /* <DEDUP_REMOVED lines=12> */
[----:B------:R-:W-:Y:S01]  /*6ad0*/  FFMA R3, R71, R83, R3 ;  /* 0x0000005347037223 */ /* 0x000fe20000000003 */
[C---:B------:R-:W-:Y:S01]  /*6ae0*/  FMUL R25, R70.reuse, R32 ;  /* 0x0000002046197220 */ /* 0x040fe20000400000 */
[----:B------:R-:W-:Y:S01]  /*6af0*/  F2FP.SATFINITE.E5M2.F32.PACK_AB_MERGE_C R14, R15, R14, RZ ;  /* 0x0000000e0f0e723e */ /* 0x000fe200048060ff */
[C---:B------:R-:W-:Y:S01]  /*6b00*/  FMUL R6, R70.reuse, R19 ;  /* 0x0000001346067220 */ /* 0x040fe20000400000 */
[C---:B------:R-:W-:Y:S01]  /*6b10*/  FMUL R11, R70.reuse, R22 ;  /* 0x00000016460b7220 */ /* 0x040fe20000400000 */
[C---:B------:R-:W-:Y:S01]  /*6b20*/  FMUL R22, R70.reuse, R29 ;  /* 0x0000001d46167220 */ /* 0x040fe20000400000 */
[C---:B------:R-:W-:Y:S01]  /*6b30*/  FMUL R29, R70.reuse, R36 ;  /* 0x00000024461d7220 */ /* 0x040fe20000400000 */
[C---:B------:R-:W-:Y:S01]  /*6b40*/  FFMA R6, R71.reuse, R84, R6 ;  /* 0x0000005447067223 */ /* 0x040fe20000000006 */
[C---:B------:R-:W-:Y:S01]  /*6b50*/  FFMA R7, R71.reuse, R85, R7 ;  /* 0x0000005547077223 */ /* 0x040fe20000000007 */
[C---:B------:R-:W-:Y:S01]  /*6b60*/  FFMA R10, R71.reuse, R86, R10 ;  /* 0x00000056470a7223 */ /* 0x040fe2000000000a */
[C---:B------:R-:W-:Y:S01]  /*6b70*/  FFMA R11, R71.reuse, R87, R11 ;  /* 0x00000057470b7223 */ /* 0x040fe2000000000b */
[----:B------:R-:W-:Y:S01]  /*6b80*/  FMUL R16, R70, R23 ;  /* 0x0000001746107220 */ /* 0x000fe20000400000 */
[----:B------:R-:W-:Y:S01]  /*6b90*/  F2FP.SATFINITE.E5M2.F32.PACK_AB_MERGE_C R3, R6, R3, RZ ;  /* 0x000000030603723e */ /* 0x000fe200048060ff */
        /* <DEDUP_REMOVED lines=10> */
[----:B------:R-:W-:Y:S01]  /*6c40*/  FMUL R30, R70, R37 ;  /* 0x00000025461e7220 */ /* 0x000fe20000400000 */
[----:B------:R-:W-:Y:S01]  /*6c50*/  F2FP.SATFINITE.E5M2.F32.PACK_AB_MERGE_C R16, R10, R7, R16 ;  /* 0x000000070a10723e */ /* 0x000fe20004806010 */
        /* <DEDUP_REMOVED lines=23> */
[----:B------:R-:W-:Y:S01]  /*6dd0*/  FFMA R31, R71, R103, R31 ;  /* 0x00000067471f7223 */ /* 0x000fe2000000001f */
[----:B------:R-:W-:Y:S01]  /*6de0*/  FMUL R45, R70, R52 ;  /* 0x00000034462d7220 */ /* 0x000fe20000400000 */
[----:B------:R-:W-:Y:S01]  /*6df0*/  F2FP.SATFINITE.E5M2.F32.PACK_AB_MERGE_C R19, R28, R27, RZ ;  /* 0x0000001b1c13723e */ /* 0x000fe200048060ff */
[C---:B------:R-:W-:Y:S01]  /*6e00*/  FMUL R52, R70.reuse, R59 ;  /* 0x0000003b46347220 */ /* 0x040fe20000400000 */
[C---:B------:R-:W-:Y:S01]  /*6e10*/  FMUL R59, R70.reuse, R66 ;  /* 0x00000042463b7220 */ /* 0x040fe20000400000 */
[----:B------:R-:W-:Y:S01]  /*6e20*/  F2FP.SATFINITE.E5M2.F32.PACK_AB_MERGE_C R66, R13, R12, R14 ;  /* 0x0000000c0d42723e */ /* 0x000fe2000480600e */
[----:B------:R-:W-:Y:S01]  /*6e30*/  FMUL R32, R70, R39 ;  /* 0x0000002746207220 */ /* 0x000fe20000400000 */
[--C-:B------:R-:W-:Y:S01]  /*6e40*/  HADD2.F32 R107, -RZ, R108.reuse.H0_H0 ;  /* 0x2000006cff6b7230 */ /* 0x100fe20000004100 */
[----:B------:R-:W-:Y:S01]  /*6e50*/  F2FP.SATFINITE.E5M2.F32.PACK_AB_MERGE_C R19, R26, R25, R19 ;  /* 0x000000191a13723e */ /* 0x000fe20004806013 */
[----:B------:R-:W-:Y:S02]  /*6e60*/  HADD2.F32 R108, -RZ, R108.H1_H1 ;  /* 0x3000006cff6c7230 */ /* 0x000fe40000004100 */
[C---:B------:R-:W-:Y:S01]  /*6e70*/  FFMA R32, R71.reuse, R104, R32 ;  /* 0x0000006847207223 */ /* 0x040fe20000000020 */
[C---:B------:R-:W-:Y:S01]  /*6e80*/  FFMA R33, R71.reuse, R105, R33 ;  /* 0x0000006947217223 */ /* 0x040fe20000000021 */
[C---:B------:R-:W-:Y:S01]  /*6e90*/  FFMA R34, R71.reuse, R106, R34 ;  /* 0x0000006a47227223 */ /* 0x040fe20000000022 */
[C---:B------:R-:W-:Y:S01]  /*6ea0*/  FMUL R35, R70.reuse, R42 ;  /* 0x0000002a46237220 */ /* 0x040fe20000400000 */
[----:B------:R-:W-:Y:S01]  /*6eb0*/  FMUL R42, R70, R49 ;  /* 0x00000031462a7220 */ /* 0x000fe20000400000 */
[----:B------:R-:W-:Y:S01]  /*6ec0*/  F2FP.SATFINITE.E5M2.F32.PACK_AB_MERGE_C R32, R32, R31, RZ ;  /* 0x0000001f2020723e */ /* 0x000fe200048060ff */
[C---:B------:R-:W-:Y:S01]  /*6ed0*/  FMUL R49, R70.reuse, R56 ;  /* 0x0000003846317220 */ /* 0x040fe20000400000 */
[C---:B------:R-:W-:Y:S01]  /*6ee0*/  FMUL R36, R70.reuse, R43 ;  /* 0x0000002b46247220 */ /* 0x040fe20000400000 */
[--C-:B------:R-:W-:Y:S02]  /*6ef0*/  HADD2.F32 R111, -RZ, R112.reuse.H0_H0 ;  /* 0x20000070ff6f7230 */ /* 0x100fe40000004100 */
[C---:B------:R-:W-:Y:S01]  /*6f00*/  FFMA R35, R71.reuse, R107, R35 ;  /* 0x0000006b47237223 */ /* 0x040fe20000000023 */
[----:B------:R-:W-:Y:S02]  /*6f10*/  HADD2.F32 R112, -RZ, R112.H1_H1 ;  /* 0x30000070ff707230 */ /* 0x000fe40000004100 */
[C---:B------:R-:W-:Y:S01]  /*6f20*/  FMUL R39, R70.reuse, R46 ;  /* 0x0000002e46277220 */ /* 0x040fe20000400000 */
[C---:B------:R-:W-:Y:S01]  /*6f30*/  FFMA R36, R71.reuse, R108, R36 ;  /* 0x0000006c47247223 */ /* 0x040fe20000000024 */
[C---:B------:R-:W-:Y:S01]  /*6f40*/  FMUL R40, R70.reuse, R47 ;  /* 0x0000002f46287220 */ /* 0x040fe20000400000 */
[C---:B------:R-:W-:Y:S01]  /*6f50*/  FFMA R37, R71.reuse, R109, R37 ;  /* 0x0000006d47257223 */ /* 0x040fe20000000025 */
[C---:B------:R-:W-:Y:S01]  /*6f60*/  FFMA R38, R71.reuse, R110, R38 ;  /* 0x0000006e47267223 */ /* 0x040fe20000000026 */
        /* <DEDUP_REMOVED lines=8> */
[C---:B------:R-:W-:Y:S01]  /*6ff0*/  FMUL R46, R70.reuse, R53 ;  /* 0x00000035462e7220 */ /* 0x040fe20000400000 */
[--C-:B------:R-:W-:Y:S02]  /*7000*/  HADD2.F32 R119, -RZ, R120.reuse.H0_H0 ;  /* 0x20000078ff777230 */ /* 0x100fe40000004100 */
[C---:B------:R-:W-:Y:S01]  /*7010*/  FMUL R50, R70.reuse, R57 ;  /* 0x0000003946327220 */ /* 0x040fe20000400000 */
[C---:B------:R-:W-:Y:S01]  /*7020*/  FMUL R51, R70.reuse, R58 ;  /* 0x0000003a46337220 */ /* 0x040fe20000400000 */
[C---:B------:R-:W-:Y:S01]  /*7030*/  FMUL R53, R70.reuse, R60 ;  /* 0x0000003c46357220 */ /* 0x040fe20000400000 */
[C---:B------:R-:W-:Y:S01]  /*7040*/  FFMA R43, R71.reuse, R115, R43 ;  /* 0x00000073472b7223 */ /* 0x040fe2000000002b */
[----:B------:R-:W-:Y:S02]  /*7050*/  HADD2.F32 R120, -RZ, R120.H1_H1 ;  /* 0x30000078ff787230 */ /* 0x000fe40000004100 */
[C---:B------:R-:W-:Y:S01]  /*7060*/  FMUL R47, R70.reuse, R54 ;  /* 0x00000036462f7220 */ /* 0x040fe20000400000 */
[C---:B------:R-:W-:Y:S01]  /*7070*/  FMUL R57, R70.reuse, R64 ;  /* 0x0000004046397220 */ /* 0x040fe20000400000 */
[C---:B------:R-:W-:Y:S01]  /*7080*/  FMUL R58, R70.reuse, R65 ;  /* 0x00000041463a7220 */ /* 0x040fe20000400000 */
[C---:B------:R-:W-:Y:S01]  /*7090*/  FMUL R60, R70.reuse, R67 ;  /* 0x00000043463c7220 */ /* 0x040fe20000400000 */
[----:B------:R-:W-:Y:S01]  /*70a0*/  FFMA R44, R71, R116, R44 ;  /* 0x00000074472c7223 */ /* 0x000fe2000000002c */
[----:B------:R-:W-:Y:S01]  /*70b0*/  FMUL R48, R70, R55 ;  /* 0x0000003746307220 */ /* 0x000fe20000400000 */
[----:B------:R-:W-:Y:S01]  /*70c0*/  F2FP.SATFINITE.E5M2.F32.PACK_AB_MERGE_C R64, R5, R4, R76 ;  /* 0x000000040540723e */ /* 0x000fe2000480604c */
[----:B------:R-:W-:Y:S01]  /*70d0*/  FFMA R45, R71, R117, R45 ;  /* 0x00000075472d7223 */ /* 0x000fe2000000002d */
[----:B------:R-:W-:Y:S01]  /*70e0*/  F2FP.SATFINITE.E5M2.F32.PACK_AB_MERGE_C R65, R9, R8, R129 ;  /* 0x000000080941723e */ /* 0x000fe20004806081 */
[C---:B------:R-:W-:Y:S01]  /*70f0*/  FFMA R46, R71.reuse, R118, R46 ;  /* 0x00000076472e7223 */ /* 0x040fe2000000002e */
[----:B------:R-:W-:Y:S01]  /*7100*/  F2FP.SATFINITE.E5M2.F32.PACK_AB_MERGE_C R67, R2, R0, R3 ;  /* 0x000000000243723e */ /* 0x000fe20004806003 */
[--C-:B------:R-:W-:Y:S02]  /*7110*/  HADD2.F32 R123, -RZ, R124.reuse.H0_H0 ;  /* 0x2000007cff7b7230 */ /* 0x100fe40000004100 */
[C---:B------:R-:W-:Y:S01]  /*7120*/  FFMA R47, R71.reuse, R119, R47 ;  /* 0x00000077472f7223 */ /* 0x040fe2000000002f */
[----:B------:R-:W-:Y:S02]  /*7130*/  HADD2.F32 R124, -RZ, R124.H1_H1 ;  /* 0x3000007cff7c7230 */ /* 0x000fe40000004100 */
[C---:B------:R-:W-:Y:S01]  /*7140*/  FFMA R48, R71.reuse, R120, R48 ;  /* 0x0000007847307223 */ /* 0x040fe20000000030 */
[----:B------:R1:W-:Y:S01]  /*7150*/  STS.128 [R140+UR44+0x2200], R64 ;  /* 0x002200408c007988 */ /* 0x0003e20008000c2c */
[C---:B------:R-:W-:Y:S01]  /*7160*/  FFMA R49, R71.reuse, R121, R49 ;  /* 0x0000007947317223 */ /* 0x040fe20000000031 */
[C---:B------:R-:W-:Y:S01]  /*7170*/  FFMA R50, R71.reuse, R122, R50 ;  /* 0x0000007a47327223 */ /* 0x040fe20000000032 */
[C---:B------:R-:W-:Y:S01]  /*7180*/  FMUL R54, R70.reuse, R61 ;  /* 0x0000003d46367220 */ /* 0x040fe20000400000 */
[--C-:B------:R-:W-:Y:S02]  /*7190*/  HADD2.F32 R127, -RZ, R128.reuse.H0_H0 ;  /* 0x20000080ff7f7230 */ /* 0x100fe40000004100 */
[C---:B------:R-:W-:Y:S01]  /*71a0*/  FFMA R51, R71.reuse, R123, R51 ;  /* 0x0000007b47337223 */ /* 0x040fe20000000033 */
[----:B------:R-:W-:Y:S02]  /*71b0*/  HADD2.F32 R128, -RZ, R128.H1_H1 ;  /* 0x30000080ff807230 */ /* 0x000fe40000004100 */
[----:B------:R-:W-:Y:S01]  /*71c0*/  FMUL R55, R70, R62 ;  /* 0x0000003e46377220 */ /* 0x000fe20000400000 */
[----:B------:R1:W-:Y:S01]  /*71d0*/  STS.128 [R150+0x2010], R16 ;  /* 0x0020101096007388 */ /* 0x0003e20000000c00 */
[----:B------:R-:W-:Y:S01]  /*71e0*/  F2FP.SATFINITE.E5M2.F32.PACK_AB_MERGE_C R35, R36, R35, RZ ;  /* 0x000000232423723e */ /* 0x000fe200048060ff */
[C---:B------:R-:W-:Y:S01]  /*71f0*/  FFMA R52, R71.reuse, R124, R52 ;  /* 0x0000007c47347223 */ /* 0x040fe20000000034 */
[----:B------:R-:W-:Y:S01]  /*7200*/  FMUL R56, R70, R63 ;  /* 0x0000003f46387220 */ /* 0x000fe20000400000 */
[C---:B------:R-:W-:Y:S01]  /*7210*/  FFMA R53, R71.reuse, R125, R53 ;  /* 0x0000007d47357223 */ /* 0x040fe20000000035 */
[C---:B------:R-:W-:Y:S01]  /*7220*/  FFMA R54, R71.reuse, R126, R54 ;  /* 0x0000007e47367223 */ /* 0x040fe20000000036 */
[C---:B------:R-:W-:Y:S01]  /*7230*/  FFMA R55, R71.reuse, R127, R55 ;  /* 0x0000007f47377223 */ /* 0x040fe20000000037 */
[C---:B------:R-:W-:Y:S01]  /*7240*/  FFMA R56, R71.reuse, R128, R56 ;  /* 0x0000008047387223 */ /* 0x040fe20000000038 */
[----:B------:R-:W-:Y:S01]  /*7250*/  F2FP.SATFINITE.E5M2.F32.PACK_AB_MERGE_C R39, R40, R39, RZ ;  /* 0x000000272827723e */ /* 0x000fe200048060ff */
[C---:B------:R-:W-:Y:S01]  /*7260*/  FFMA R57, R71.reuse, R72, R57 ;  /* 0x0000004847397223 */ /* 0x040fe20000000039 */
[----:B------:R-:W-:Y:S01]  /*7270*/  F2FP.SATFINITE.E5M2.F32.PACK_AB_MERGE_C R43, R44, R43, RZ ;  /* 0x0000002b2c2b723e */ /* 0x000fe200048060ff */
[C---:B------:R-:W-:Y:S01]  /*7280*/  FFMA R58, R71.reuse, R73, R58 ;  /* 0x00000049473a7223 */ /* 0x040fe2000000003a */
[C---:B------:R-:W-:Y:S01]  /*7290*/  FFMA R59, R71.reuse, R74, R59 ;  /* 0x0000004a473b7223 */ /* 0x040fe2000000003b */
[----:B------:R-:W-:Y:S01]  /*72a0*/  F2FP.SATFINITE.E5M2.F32.PACK_AB_MERGE_C R33, R34, R33, R35 ;  /* 0x000000212221723e */ /* 0x000fe20004806023 */
[----:B------:R-:W-:Y:S01]  /*72b0*/  FFMA R60, R71, R75, R60 ;  /* 0x0000004b473c7223 */ /* 0x000fe2000000003c */
[----:B------:R-:W-:Y:S02]  /*72c0*/  F2FP.SATFINITE.E5M2.F32.PACK_AB_MERGE_C R32, R30, R29, R32 ;  /* 0x0000001d1e20723e */ /* 0x000fe40004806020 */
[----:B------:R-:W-:Y:S02]  /*72d0*/  F2FP.SATFINITE.E5M2.F32.PACK_AB_MERGE_C R34, R38, R37, R39 ;  /* 0x000000252622723e */ /* 0x000fe40004806027 */
[----:B------:R-:W-:Y:S02]  /*72e0*/  F2FP.SATFINITE.E5M2.F32.PACK_AB_MERGE_C R35, R42, R41, R43 ;  /* 0x000000292a23723e */ /* 0x000fe4000480602b */
[----:B------:R-:W-:Y:S02]  /*72f0*/  F2FP.SATFINITE.E5M2.F32.PACK_AB_MERGE_C R51, R52, R51, RZ ;  /* 0x000000333433723e */ /* 0x000fe400048060ff */
[----:B------:R-:W-:Y:S01]  /*7300*/  F2FP.SATFINITE.E5M2.F32.PACK_AB_MERGE_C R48, R48, R47, RZ ;  /* 0x0000002f3030723e */ /* 0x000fe200048060ff */
[----:B------:R1:W-:Y:S01]  /*7310*/  STS.128 [R149+0x2020], R32 ;  /* 0x0020202095007388 */ /* 0x0003e20000000c00 */
[----:B------:R-:W-:Y:S02]  /*7320*/  F2FP.SATFINITE.E5M2.F32.PACK_AB_MERGE_C R55, R56, R55, RZ ;  /* 0x000000373837723e */ /* 0x000fe400048060ff */
[----:B------:R-:W-:Y:S02]  /*7330*/  F2FP.SATFINITE.E5M2.F32.PACK_AB_MERGE_C R59, R60, R59, RZ ;  /* 0x0000003b3c3b723e */ /* 0x000fe400048060ff */
[----:B------:R-:W-:Y:S02]  /*7340*/  F2FP.SATFINITE.E5M2.F32.PACK_AB_MERGE_C R49, R50, R49, R51 ;  /* 0x000000313231723e */ /* 0x000fe40004806033 */
[----:B------:R-:W-:Y:S02]  /*7350*/  F2FP.SATFINITE.E5M2.F32.PACK_AB_MERGE_C R48, R46, R45, R48 ;  /* 0x0000002d2e30723e */ /* 0x000fe40004806030 */
[----:B------:R-:W-:Y:S02]  /*7360*/  F2FP.SATFINITE.E5M2.F32.PACK_AB_MERGE_C R50, R54, R53, R55 ;  /* 0x000000353632723e */ /* 0x000fe40004806037 */
[----:B------:R-:W-:Y:S05]  /*7370*/  F2FP.SATFINITE.E5M2.F32.PACK_AB_MERGE_C R51, R58, R57, R59 ;  /* 0x000000393a33723e */ /* 0x000fea000480603b */
[----:B------:R1:W-:Y:S01]  /*7380*/  STS.128 [R148+0x2030], R48 ;  /* 0x0020303094007388 */ /* 0x0003e20000000c00 */
[----:B------:R-:W-:Y:S01]  /*7390*/  @!PT LDS RZ, [RZ] ;  /* 0x00000000fffff984 */ /* 0x000fe20000000800 */
[----:B------:R-:W-:Y:S01]  /*73a0*/  @!PT LDS RZ, [RZ] ;  /* 0x00000000fffff984 */ /* 0x000fe20000000800 */
[----:B------:R-:W-:Y:S01]  /*73b0*/  @!PT LDS RZ, [RZ] ;  /* 0x00000000fffff984 */ /* 0x000fe20000000800 */
[----:B------:R-:W-:Y:S01]  /*73c0*/  @!PT LDS RZ, [RZ] ;  /* 0x00000000fffff984 */ /* 0x000fe20000000800 */
[----:B------:R3:W-:Y:S07]  /*73d0*/  MEMBAR.ALL.CTA ;  /* 0x0000000000007992 */ /* 0x0007ee0000008000 */
[----:B---3--:R-:W3:Y:S02]  /*73e0*/  FENCE.VIEW.ASYNC.S ;  /* 0x00000000000073c6 */ /* 0x008ee40000000000 */
[----:B---3--:R-:W-:Y:S06]  /*73f0*/  BAR.SYNC.DEFER_BLOCKING 0x1, 0x80 ;  /* 0x0042000000007b1d */ /* 0x008fec0000010000 */
[----:B------:R-:W-:Y:S05]  /*7400*/  @P0 BRA `(.L_x_110) ;  /* 0x0000000000300947 */ /* 0x000fea0003800000 */
[----:B------:R-:W-:Y:S02]  /*7410*/  UIADD3 UR4, UPT, UPT, UR44, 0x2200, URZ ;  /* 0x000022002c047890 */ /* 0x000fe4000fffe0ff */
[----:B------:R-:W-:Y:S02]  /*7420*/  USHF.L.U32 UR9, UR45, 0x6, URZ ;  /* 0x000000062d097899 */ /* 0x000fe400080006ff */
[----:B------:R-:W-:Y:S02]  /*7430*/  USHF.L.U32 UR10, UR46, 0x7, URZ ;  /* 0x000000072e0a7899 */ /* 0x000fe400080006ff */
[----:B------:R-:W-:Y:S01]  /*7440*/  MOV R151, UR4 ;  /* 0x0000000400977c02 */ /* 0x000fe20008000f00 */
[----:B------:R-:W-:Y:S01]  /*7450*/  UIADD3 UR4, UP0, UPT, UR62, 0x680, URZ ;  /* 0x000006803e047890 */ /* 0x000fe2000ff1e0ff */
[----:B------:R-:W-:Y:S02]  /*7460*/  UMOV UR11, UR36 ;  /* 0x00000024000b7c82 */ /* 0x000fe40008000000 */
[----:B------:R-:W-:Y:S01]  /*7470*/  R2UR UR8, R151 ;  /* 0x00000000970872ca */ /* 0x000fe200000e0000 */
[----:B------:R-:W-:Y:S11]  /*7480*/  UIADD3.X UR5, UPT, UPT, URZ, UR63, URZ, UP0, !UPT ;  /* 0x0000003fff057290 */ /* 0x000ff600087fe4ff */
[----:B------:R-:W-:Y:S01]  /*7490*/  @!UPT UIADD3 URZ, UPT, UPT, URZ, URZ, URZ ;  /* 0x000000fffffff290 */ /* 0x000fe2000fffe0ff */
[----:B------:R3:W-:Y:S01]  /*74a0*/  UTMASTG.3D [UR8], [UR4] ;  /* 0x00000008040073b5 */ /* 0x0007e20008010000 */
[----:B------:R0:W-:Y:S01]  /*74b0*/  UTMACMDFLUSH ;  /* 0x00000000000079b7 */ /* 0x0001e20000000000 */
[----:B---3--:R-:W-:Y:S04]  /*74c0*/  DEPBAR.LE SB0, 0x0 ;  /* 0x000080000000791a */ /* 0x008fe80000000000 */
.L_x_110:
[----:B------:R-:W-:Y:S05]  /*74d0*/  BSYNC.RECONVERGENT B0 ;  /* 0x0000000000007941 */ /* 0x000fea0003800200 */
.L_x_109:
[----:B------:R-:W-:Y:S01]  /*74e0*/  BAR.SYNC.DEFER_BLOCKING 0x1, 0x80 ;  /* 0x0042000000007b1d */ /* 0x000fe20000010000 */
[----:B------:R-:W-:Y:S01]  /*74f0*/  ISETP.NE.AND P0, PT, R144, 0x2, PT ;  /* 0x000000029000780c */ /* 0x000fe20003f05270 */
[----:B------:R-:W-:Y:S01]  /*7500*/  UISETP.NE.AND UP0, UPT, UR47, URZ, UPT ;  /* 0x000000ff2f00728c */ /* 0x000fe2000bf05270 */
[----:B------:R-:W-:Y:S01]  /*7510*/  ISETP.NE.AND P1, PT, R68, 0x4, PT ;  /* 0x000000044400780c */ /* 0x000fe20003f25270 */
[----:B------:R-:W-:Y:S01]  /*7520*/  UIADD3 UR45, UPT, UPT, UR37, UR55, URZ ;  /* 0x00000037252d7290 */ /* 0x000fe2000fffe0ff */
[----:B------:R-:W-:Y:S01]  /*7530*/  SEL R2, RZ, 0x1, P0 ;  /* 0x00000001ff027807 */ /* 0x000fe20000000000 */
[----:B------:R-:W-:Y:S01]  /*7540*/  UIADD3 UR46, UPT, UPT, UR38, UR58, URZ ;  /* 0x0000003a262e7290 */ /* 0x000fe2000fffe0ff */
[----:B------:R-:W-:Y:S02]  /*7550*/  SEL R0, RZ, 0x1, P1 ;  /* 0x00000001ff007807 */ /* 0x000fe40000800000 */
[----:B------:R-:W-:Y:S02]  /*7560*/  LOP3.LUT R146, R146, R2, RZ, 0x3c, !PT ;  /* 0x0000000292927212 */ /* 0x000fe400078e3cff */
[----:B------:R-:W-:Y:S02]  /*7570*/  LOP3.LUT R147, R147, R0, RZ, 0x3c, !PT ;  /* 0x0000000093937212 */ /* 0x000fe400078e3cff */
[----:B------:R-:W-:Y:S02]  /*7580*/  SEL R144, R144, RZ, P0 ;  /* 0x000000ff90907207 */ /* 0x000fe40000000000 */
[----:B------:R-:W-:Y:S01]  /*7590*/  SEL R68, R68, RZ, P1 ;  /* 0x000000ff44447207 */ /* 0x000fe20000800000 */
[----:B------:R-:W-:Y:S01]  /*75a0*/  UMOV UR36, UR54 ;  /* 0x0000003600247c82 */ /* 0x000fe20008000000 */
[----:B------:R-:W-:Y:S05]  /*75b0*/  BRA.U UP0, `(.L_x_111) ;  /* 0xffffffdd001c7547 */ /* 0x000fea000b83ffff */
[----:B------:R-:W-:Y:S05]  /*75c0*/  EXIT ;  /* 0x000000000000794d */ /* 0x000fea0003800000 */
.L_x_24:
[----:B-1----:R1:W2:Y:S02]  /*75d0*/  SYNCS.PHASECHK.TRANS64.TRYWAIT P0, [R0+URZ+0xc0], R2 ;  /* 0x0000c002000075a7 */ /* 0x0022a400080011ff */
[----:B--2---:R-:W-:Y:S05]  /*75e0*/  @!P0 NANOSLEEP.SYNCS 0x989680 ;  /* 0x009896800000895d */ /* 0x004fea0003900000 */
[----:B------:R-:W2:Y:S02]  /*75f0*/  @!P0 SYNCS.PHASECHK.TRANS64 P0, [R0+URZ+0xc0], R2 ;  /* 0x0000c002000085a7 */ /* 0x000ea400080010ff */
[----:B--2---:R-:W-:Y:S05]  /*7600*/  @!P0 BRA `(.L_x_24) ;  /* 0xfffffffc00f08947 */ /* 0x004fea000383ffff */
[----:B------:R-:W-:Y:S05]  /*7610*/  BRA `(.L_x_112) ;  /* 0xffffffa400007947 */ /* 0x000fea000383ffff */
.L_x_27:
[----:B-1----:R-:W-:-:S07]  /*7620*/  MOV R0, UR33 ;  /* 0x0000002100007c02 */ /* 0x002fce0008000f00 */
.L_x_113:
[----:B-1----:R1:W2:Y:S02]  /*7630*/  SYNCS.PHASECHK.TRANS64.TRYWAIT P0, [R0+URZ+0x18], R3 ;  /* 0x00001803000075a7 */ /* 0x0022a400080011ff */
[----:B--2---:R-:W-:Y:S05]  /*7640*/  @!P0 NANOSLEEP.SYNCS 0x989680 ;  /* 0x009896800000895d */ /* 0x004fea0003900000 */
[----:B------:R-:W2:Y:S02]  /*7650*/  @!P0 SYNCS.PHASECHK.TRANS64 P0, [R0+URZ+0x18], R3 ;  /* 0x00001803000085a7 */ /* 0x000ea400080010ff */
[----:B--2---:R-:W-:Y:S05]  /*7660*/  @!P0 BRA `(.L_x_113) ;  /* 0xfffffffc00f08947 */ /* 0x004fea000383ffff */
[----:B------:R-:W-:Y:S05]  /*7670*/  BRA `(.L_x_26) ;  /* 0xffffffa400507947 */ /* 0x000fea000383ffff */
.L_x_34:
[----:B-1----:R-:W-:-:S07]  /*7680*/  MOV R0, UR17 ;  /* 0x0000001100007c02 */ /* 0x002fce0008000f00 */
.L_x_114:
[----:B-1----:R1:W2:Y:S02]  /*7690*/  SYNCS.PHASECHK.TRANS64.TRYWAIT P0, [R0+URZ+0x18], R3 ;  /* 0x00001803000075a7 */ /* 0x0022a400080011ff */
[----:B--2---:R-:W-:Y:S05]  /*76a0*/  @!P0 NANOSLEEP.SYNCS 0x989680 ;  /* 0x009896800000895d */ /* 0x004fea0003900000 */
[----:B------:R-:W2:Y:S02]  /*76b0*/  @!P0 SYNCS.PHASECHK.TRANS64 P0, [R0+URZ+0x18], R3 ;  /* 0x00001803000085a7 */ /* 0x000ea400080010ff */
[----:B--2---:R-:W-:Y:S05]  /*76c0*/  @!P0 BRA `(.L_x_114) ;  /* 0xfffffffc00f08947 */ /* 0x004fea000383ffff */
[----:B------:R-:W-:Y:S05]  /*76d0*/  BRA `(.L_x_33) ;  /* 0xffffffa800107947 */ /* 0x000fea000383ffff */
.L_x_39:
[----:B-1----:R1:W2:Y:S02]  /*76e0*/  SYNCS.PHASECHK.TRANS64.TRYWAIT P0, [R3+URZ+0x50], R0 ;  /* 0x00005000030075a7 */ /* 0x0022a400080011ff */
[----:B--2---:R-:W-:Y:S05]  /*76f0*/  @!P0 NANOSLEEP.SYNCS 0x989680 ;  /* 0x009896800000895d */ /* 0x004fea0003900000 */
[----:B------:R-:W2:Y:S02]  /*7700*/  @!P0 SYNCS.PHASECHK.TRANS64 P0, [R3+URZ+0x50], R0 ;  /* 0x00005000030085a7 */ /* 0x000ea400080010ff */
[----:B--2---:R-:W-:Y:S05]  /*7710*/  @!P0 BRA `(.L_x_39) ;  /* 0xfffffffc00f08947 */ /* 0x004fea000383ffff */
[----:B------:R-:W-:Y:S05]  /*7720*/  BRA `(.L_x_115) ;  /* 0xffffffa800b47947 */ /* 0x000fea000383ffff */
.L_x_43:
[----:B------:R-:W-:-:S07]  /*7730*/  MOV R0, UR4 ;  /* 0x0000000400007c02 */ /* 0x000fce0008000f00 */
.L_x_116:
[----:B-1----:R1:W2:Y:S02]  /*7740*/  SYNCS.PHASECHK.TRANS64.TRYWAIT P0, [R0+URZ], R2 ;  /* 0x00000002000075a7 */ /* 0x0022a400080011ff */
[----:B--2---:R-:W-:Y:S05]  /*7750*/  @!P0 NANOSLEEP.SYNCS 0x989680 ;  /* 0x009896800000895d */ /* 0x004fea0003900000 */
[----:B------:R-:W2:Y:S02]  /*7760*/  @!P0 SYNCS.PHASECHK.TRANS64 P0, [R0+URZ], R2 ;  /* 0x00000002000085a7 */ /* 0x000ea400080010ff */
[----:B--2---:R-:W-:Y:S05]  /*7770*/  @!P0 BRA `(.L_x_116) ;  /* 0xfffffffc00f08947 */ /* 0x004fea000383ffff */
[----:B------:R-:W-:Y:S05]  /*7780*/  BRA `(.L_x_117) ;  /* 0xffffffb000587947 */ /* 0x000fea000383ffff */
.L_x_44:
[----:B------:R-:W-:-:S07]  /*7790*/  MOV R0, UR5 ;  /* 0x0000000500007c02 */ /* 0x000fce0008000f00 */
.L_x_118:
[----:B-1----:R1:W2:Y:S02]  /*77a0*/  SYNCS.PHASECHK.TRANS64.TRYWAIT P0, [R0+URZ], R2 ;  /* 0x00000002000075a7 */ /* 0x0022a400080011ff */
[----:B--2---:R-:W-:Y:S05]  /*77b0*/  @!P0 NANOSLEEP.SYNCS 0x989680 ;  /* 0x009896800000895d */ /* 0x004fea0003900000 */
[----:B------:R-:W2:Y:S02]  /*77c0*/  @!P0 SYNCS.PHASECHK.TRANS64 P0, [R0+URZ], R2 ;  /* 0x00000002000085a7 */ /* 0x000ea400080010ff */
[----:B--2---:R-:W-:Y:S05]  /*77d0*/  @!P0 BRA `(.L_x_118) ;  /* 0xfffffffc00f08947 */ /* 0x004fea000383ffff */
[----:B------:R-:W-:Y:S05]  /*77e0*/  BRA `(.L_x_119) ;  /* 0xffffffb000647947 */ /* 0x000fea000383ffff */
.L_x_47:
[----:B-1----:R1:W2:Y:S02]  /*77f0*/  SYNCS.PHASECHK.TRANS64.TRYWAIT P0, [R2+URZ+0xb0], R4 ;  /* 0x0000b004020075a7 */ /* 0x0022a400080011ff */
[----:B--2---:R-:W-:Y:S05]  /*7800*/  @!P0 NANOSLEEP.SYNCS 0x989680 ;  /* 0x009896800000895d */ /* 0x004fea0003900000 */
[----:B------:R-:W2:Y:S02]  /*7810*/  @!P0 SYNCS.PHASECHK.TRANS64 P0, [R2+URZ+0xb0], R4 ;  /* 0x0000b004020085a7 */ /* 0x000ea400080010ff */
[----:B--2---:R-:W-:Y:S05]  /*7820*/  @!P0 BRA `(.L_x_47) ;  /* 0xfffffffc00f08947 */ /* 0x004fea000383ffff */
[----:B------:R-:W-:Y:S05]  /*7830*/  BRA `(.L_x_120) ;  /* 0xffffffb000c87947 */ /* 0x000fea000383ffff */
.L_x_48:
[----:B------:R-:W-:-:S07]  /*7840*/  MOV R2, UR4 ;  /* 0x0000000400027c02 */ /* 0x000fce0008000f00 */
.L_x_121:
[----:B-1----:R1:W2:Y:S02]  /*7850*/  SYNCS.PHASECHK.TRANS64.TRYWAIT P0, [R2+URZ+0x60], R5 ;  /* 0x00006005020075a7 */ /* 0x0022a400080011ff */
[----:B--2---:R-:W-:Y:S05]  /*7860*/  @!P0 NANOSLEEP.SYNCS 0x989680 ;  /* 0x009896800000895d */ /* 0x004fea0003900000 */
[----:B------:R-:W2:Y:S02]  /*7870*/  @!P0 SYNCS.PHASECHK.TRANS64 P0, [R2+URZ+0x60], R5 ;  /* 0x00006005020085a7 */ /* 0x000ea400080010ff */
[----:B--2---:R-:W-:Y:S05]  /*7880*/  @!P0 BRA `(.L_x_121) ;  /* 0xfffffffc00f08947 */ /* 0x004fea000383ffff */
[----:B------:R-:W-:Y:S05]  /*7890*/  BRA `(.L_x_122) ;  /* 0xffffffb000d87947 */ /* 0x000fea000383ffff */
.L_x_49:
[----:B-1----:R1:W2:Y:S02]  /*78a0*/  SYNCS.PHASECHK.TRANS64.TRYWAIT P1, [R2+URZ+0x50], R4 ;  /* 0x00005004020075a7 */ /* 0x0022a400080211ff */
[----:B--2---:R-:W-:Y:S05]  /*78b0*/  @!P1 NANOSLEEP.SYNCS 0x989680 ;  /* 0x009896800000995d */ /* 0x004fea0003900000 */
[----:B------:R-:W2:Y:S02]  /*78c0*/  @!P1 SYNCS.PHASECHK.TRANS64 P1, [R2+URZ+0x50], R4 ;  /* 0x00005004020095a7 */ /* 0x000ea400080210ff */
[----:B--2---:R-:W-:Y:S05]  /*78d0*/  @!P1 BRA `(.L_x_49) ;  /* 0xfffffffc00f09947 */ /* 0x004fea000383ffff */
[----:B------:R-:W-:Y:S05]  /*78e0*/  BRA `(.L_x_123) ;  /* 0xffffffb400087947 */ /* 0x000fea000383ffff */
.L_x_52:
[----:B------:R-:W-:-:S07]  /*78f0*/  MOV R0, UR4 ;  /* 0x0000000400007c02 */ /* 0x000fce0008000f00 */
.L_x_124:
[----:B-1----:R1:W2:Y:S02]  /*7900*/  SYNCS.PHASECHK.TRANS64.TRYWAIT P0, [R0+URZ+0x60], R2 ;  /* 0x00006002000075a7 */ /* 0x0022a400080011ff */
[----:B--2---:R-:W-:Y:S05]  /*7910*/  @!P0 NANOSLEEP.SYNCS 0x989680 ;  /* 0x009896800000895d */ /* 0x004fea0003900000 */
[----:B------:R-:W2:Y:S02]  /*7920*/  @!P0 SYNCS.PHASECHK.TRANS64 P0, [R0+URZ+0x60], R2 ;  /* 0x00006002000085a7 */ /* 0x000ea400080010ff */
[----:B--2---:R-:W-:Y:S05]  /*7930*/  @!P0 BRA `(.L_x_124) ;  /* 0xfffffffc00f08947 */ /* 0x004fea000383ffff */
[----:B------:R-:W-:Y:S05]  /*7940*/  BRA `(.L_x_51) ;  /* 0xffffffb4005c7947 */ /* 0x000fea000383ffff */
.L_x_61:
[----:B-1----:R-:W-:-:S04]  /*7950*/  MOV R5, UR5 ;  /* 0x0000000500057c02 */ /* 0x002fc80008000f00 */
[----:B------:R1:W2:Y:S03]  /*7960*/  SYNCS.PHASECHK.TRANS64.TRYWAIT P0, [R5+URZ+0x8], R6 ;  /* 0x00000806050075a7 */ /* 0x0002a600080011ff */
[----:B--2---:R-:W-:Y:S05]  /*7970*/  @!P0 NANOSLEEP.SYNCS 0x989680 ;  /* 0x009896800000895d */ /* 0x004fea0003900000 */
[----:B------:R-:W2:Y:S02]  /*7980*/  @!P0 SYNCS.PHASECHK.TRANS64 P0, [R5+URZ+0x8], R6 ;  /* 0x00000806050085a7 */ /* 0x000ea400080010ff */
[----:B--2---:R-:W-:Y:S05]  /*7990*/  @!P0 BRA `(.L_x_61) ;  /* 0xfffffffc00ec8947 */ /* 0x004fea000383ffff */
[----:B------:R-:W-:Y:S05]  /*79a0*/  BRA `(.L_x_60) ;  /* 0xffffffb800147947 */ /* 0x000fea000383ffff */
.L_x_63:
[----:B------:R-:W-:Y:S01]  /*79b0*/  BSSY B0, `(.L_x_125) ;  /* 0x0000006000007945 */ /* 0x000fe20003800000 */
[----:B------:R-:W-:-:S07]  /*79c0*/  MOV R15, 0xffffffff ;  /* 0xffffffff000f7802 */ /* 0x000fce0000000f00 */
[----:B-1---5:R-:W-:Y:S05]  /*79d0*/  WARPSYNC.COLLECTIVE R15, `(.L_x_126) ;  /* 0x000000000f0c7348 */ /* 0x022fea0003c00000 */
[----:B------:R-:W-:Y:S02]  /*79e0*/  ELECT P6, UR79, PT ;  /* 0x00000000004f782f */ /* 0x000fe400038c0000 */
[----:B------:R-:W-:Y:S01]  /*79f0*/  MOV R14, UR79 ;  /* 0x0000004f000e7c02 */ /* 0x000fe20008000f00 */
[----:B-1---5:R-:W-:Y:S10]  /*7a00*/  ENDCOLLECTIVE ;  /* 0x000000000000791b */ /* 0x022ff40003800000 */
.L_x_126:
[----:B------:R-:W-:Y:S05]  /*7a10*/  BSYNC B0 ;  /* 0x0000000000007941 */ /* 0x000fea0003800000 */
.L_x_125:
[----:B------:R-:W-:Y:S01]  /*7a20*/  PLOP3.LUT P0, PT, P6, PT, PT, 0x80, 0x8 ;  /* 0x000000000008781c */ /* 0x000fe2000370f070 */
[----:B------:R-:W-:-:S12]  /*7a30*/  BRA `(.L_x_127) ;  /* 0xffffffb800407947 */ /* 0x000fd8000383ffff */
.L_x_65:
[----:B-1----:R-:W-:-:S04]  /*7a40*/  MOV R0, UR5 ;  /* 0x0000000500007c02 */ /* 0x002fc80008000f00 */
[----:B------:R1:W2:Y:S03]  /*7a50*/  SYNCS.PHASECHK.TRANS64.TRYWAIT P0, [R0+URZ+0x8], R4 ;  /* 0x00000804000075a7 */ /* 0x0002a600080011ff */
[----:B--2---:R-:W-:Y:S05]  /*7a60*/  @!P0 NANOSLEEP.SYNCS 0x989680 ;  /* 0x009896800000895d */ /* 0x004fea0003900000 */
[----:B------:R-:W2:Y:S02]  /*7a70*/  @!P0 SYNCS.PHASECHK.TRANS64 P0, [R0+URZ+0x8], R4 ;  /* 0x00000804000085a7 */ /* 0x000ea400080010ff */
[----:B--2---:R-:W-:Y:S05]  /*7a80*/  @!P0 BRA `(.L_x_65) ;  /* 0xfffffffc00ec8947 */ /* 0x004fea000383ffff */
[----:B------:R-:W-:Y:S05]  /*7a90*/  BRA `(.L_x_64) ;  /* 0xffffffb800447947 */ /* 0x000fea000383ffff */
.L_x_66:
[----:B-1----:R1:W2:Y:S02]  /*7aa0*/  SYNCS.PHASECHK.TRANS64.TRYWAIT P0, [R0+URZ+0x50], R4 ;  /* 0x00005004000075a7 */ /* 0x0022a400080011ff */
[----:B--2---:R-:W-:Y:S05]  /*7ab0*/  @!P0 NANOSLEEP.SYNCS 0x989680 ;  /* 0x009896800000895d */ /* 0x004fea0003900000 */
[----:B------:R-:W2:Y:S02]  /*7ac0*/  @!P0 SYNCS.PHASECHK.TRANS64 P0, [R0+URZ+0x50], R4 ;  /* 0x00005004000085a7 */ /* 0x000ea400080010ff */
[----:B--2---:R-:W-:Y:S05]  /*7ad0*/  @!P0 BRA `(.L_x_66) ;  /* 0xfffffffc00f08947 */ /* 0x004fea000383ffff */
[----:B------:R-:W-:Y:S05]  /*7ae0*/  BRA `(.L_x_128) ;  /* 0xffffffbc00307947 */ /* 0x000fea000383ffff */
.L_x_68:
[----:B------:R-:W-:-:S07]  /*7af0*/  MOV R0, UR31 ;  /* 0x0000001f00007c02 */ /* 0x000fce0008000f00 */
.L_x_129:
[----:B-1----:R1:W2:Y:S02]  /*7b00*/  SYNCS.PHASECHK.TRANS64.TRYWAIT P0, [R0+URZ+0x90], R4 ;  /* 0x00009004000075a7 */ /* 0x0022a400080011ff */
[----:B--2---:R-:W-:Y:S05]  /*7b10*/  @!P0 NANOSLEEP.SYNCS 0x989680 ;  /* 0x009896800000895d */ /* 0x004fea0003900000 */
[----:B------:R-:W2:Y:S02]  /*7b20*/  @!P0 SYNCS.PHASECHK.TRANS64 P0, [R0+URZ+0x90], R4 ;  /* 0x00009004000085a7 */ /* 0x000ea400080010ff */
[----:B--2---:R-:W-:Y:S05]  /*7b30*/  @!P0 BRA `(.L_x_129) ;  /* 0xfffffffc00f08947 */ /* 0x004fea000383ffff */
[----:B------:R-:W-:Y:S05]  /*7b40*/  BRA `(.L_x_130) ;  /* 0xffffffbc007c7947 */ /* 0x000fea000383ffff */
.L_x_71:
[----:B------:R-:W-:Y:S07]  /*7b50*/  MOV R0, UR5 ;  /* 0x0000000500007c02 */ /* 0x000fee0008000f00 */
.L_x_131:
[----:B-1----:R1:W2:Y:S02]  /*7b60*/  SYNCS.PHASECHK.TRANS64.TRYWAIT P0, [R0+URZ], R4 ;  /* 0x00000004000075a7 */ /* 0x0022a400080011ff */
[----:B--2---:R-:W-:Y:S05]  /*7b70*/  @!P0 NANOSLEEP.SYNCS 0x989680 ;  /* 0x009896800000895d */ /* 0x004fea0003900000 */
[----:B------:R-:W2:Y:S02]  /*7b80*/  @!P0 SYNCS.PHASECHK.TRANS64 P0, [R0+URZ], R4 ;  /* 0x00000004000085a7 */ /* 0x000ea400080010ff */
[----:B--2---:R-:W-:Y:S05]  /*7b90*/  @!P0 BRA `(.L_x_131) ;  /* 0xfffffffc00f08947 */ /* 0x004fea000383ffff */
[----:B------:R-:W-:Y:S05]  /*7ba0*/  BRA `(.L_x_70) ;  /* 0xffffffbc00907947 */ /* 0x000fea000383ffff */
.L_x_75:
[----:B-1----:R-:W-:-:S07]  /*7bb0*/  MOV R0, UR4 ;  /* 0x0000000400007c02 */ /* 0x002fce0008000f00 */
.L_x_132:
[----:B-1----:R1:W2:Y:S02]  /*7bc0*/  SYNCS.PHASECHK.TRANS64.TRYWAIT P0, [R0+URZ], R2 ;  /* 0x00000002000075a7 */ /* 0x0022a400080011ff */
[----:B--2---:R-:W-:Y:S05]  /*7bd0*/  @!P0 NANOSLEEP.SYNCS 0x989680 ;  /* 0x009896800000895d */ /* 0x004fea0003900000 */
[----:B------:R-:W2:Y:S02]  /*7be0*/  @!P0 SYNCS.PHASECHK.TRANS64 P0, [R0+URZ], R2 ;  /* 0x00000002000085a7 */ /* 0x000ea400080010ff */
[----:B--2---:R-:W-:Y:S05]  /*7bf0*/  @!P0 BRA `(.L_x_132) ;  /* 0xfffffffc00f08947 */ /* 0x004fea000383ffff */
[----:B------:R-:W-:Y:S05]  /*7c00*/  BRA `(.L_x_133) ;  /* 0xffffffc000847947 */ /* 0x000fea000383ffff */
.L_x_76:
[----:B------:R-:W-:-:S07]  /*7c10*/  MOV R0, UR5 ;  /* 0x0000000500007c02 */ /* 0x000fce0008000f00 */
.L_x_134:
[----:B-1----:R1:W2:Y:S02]  /*7c20*/  SYNCS.PHASECHK.TRANS64.TRYWAIT P0, [R0+URZ], R3 ;  /* 0x00000003000075a7 */ /* 0x0022a400080011ff */
[----:B--2---:R-:W-:Y:S05]  /*7c30*/  @!P0 NANOSLEEP.SYNCS 0x989680 ;  /* 0x009896800000895d */ /* 0x004fea0003900000 */
[----:B------:R-:W2:Y:S02]  /*7c40*/  @!P0 SYNCS.PHASECHK.TRANS64 P0, [R0+URZ], R3 ;  /* 0x00000003000085a7 */ /* 0x000ea400080010ff */
[----:B--2---:R-:W-:Y:S05]  /*7c50*/  @!P0 BRA `(.L_x_134) ;  /* 0xfffffffc00f08947 */ /* 0x004fea000383ffff */
[----:B------:R-:W-:Y:S05]  /*7c60*/  BRA `(.L_x_135) ;  /* 0xffffffc000907947 */ /* 0x000fea000383ffff */
.L_x_77:
[----:B------:R-:W-:-:S07]  /*7c70*/  MOV R0, UR5 ;  /* 0x0000000500007c02 */ /* 0x000fce0008000f00 */
.L_x_136:
[----:B-1----:R1:W2:Y:S02]  /*7c80*/  SYNCS.PHASECHK.TRANS64.TRYWAIT P0, [R0+URZ], R3 ;  /* 0x00000003000075a7 */ /* 0x0022a400080011ff */
[----:B--2---:R-:W-:Y:S05]  /*7c90*/  @!P0 NANOSLEEP.SYNCS 0x989680 ;  /* 0x009896800000895d */ /* 0x004fea0003900000 */
[----:B------:R-:W2:Y:S02]  /*7ca0*/  @!P0 SYNCS.PHASECHK.TRANS64 P0, [R0+URZ], R3 ;  /* 0x00000003000085a7 */ /* 0x000ea400080010ff */
[----:B--2---:R-:W-:Y:S05]  /*7cb0*/  @!P0 BRA `(.L_x_136) ;  /* 0xfffffffc00f08947 */ /* 0x004fea000383ffff */
[----:B------:R-:W-:Y:S05]  /*7cc0*/  BRA `(.L_x_137) ;  /* 0xffffffc0009c7947 */ /* 0x000fea000383ffff */
.L_x_80:
[----:B------:R-:W-:-:S07]  /*7cd0*/  MOV R0, UR26 ;  /* 0x0000001a00007c02 */ /* 0x000fce0008000f00 */
.L_x_138:
[----:B-1----:R1:W2:Y:S02]  /*7ce0*/  SYNCS.PHASECHK.TRANS64.TRYWAIT P1, [R0+URZ+0xd0], R2 ;  /* 0x0000d002000075a7 */ /* 0x0022a400080211ff */
[----:B--2---:R-:W-:Y:S05]  /*7cf0*/  @!P1 NANOSLEEP.SYNCS 0x989680 ;  /* 0x009896800000995d */ /* 0x004fea0003900000 */
[----:B------:R-:W2:Y:S02]  /*7d00*/  @!P1 SYNCS.PHASECHK.TRANS64 P1, [R0+URZ+0xd0], R2 ;  /* 0x0000d002000095a7 */ /* 0x000ea400080210ff */
[----:B--2---:R-:W-:Y:S05]  /*7d10*/  @!P1 BRA `(.L_x_138) ;  /* 0xfffffffc00f09947 */ /* 0x004fea000383ffff */
[----:B------:R-:W-:Y:S05]  /*7d20*/  BRA `(.L_x_139) ;  /* 0xffffffc000e87947 */ /* 0x000fea000383ffff */
.L_x_85:
[----:B--2---:R2:W4:Y:S02]  /*7d30*/  SYNCS.PHASECHK.TRANS64.TRYWAIT P0, [R7+URZ+0x50], R0 ;  /* 0x00005000070075a7 */ /* 0x00452400080011ff */
[----:B----4-:R-:W-:Y:S05]  /*7d40*/  @!P0 NANOSLEEP.SYNCS 0x989680 ;  /* 0x009896800000895d */ /* 0x010fea0003900000 */
[----:B------:R-:W4:Y:S02]  /*7d50*/  @!P0 SYNCS.PHASECHK.TRANS64 P0, [R7+URZ+0x50], R0 ;  /* 0x00005000070085a7 */ /* 0x000f2400080010ff */
[----:B----4-:R-:W-:Y:S05]  /*7d60*/  @!P0 BRA `(.L_x_85) ;  /* 0xfffffffc00f08947 */ /* 0x010fea000383ffff */
[----:B------:R-:W-:Y:S05]  /*7d70*/  BRA `(.L_x_140) ;  /* 0xffffffc800087947 */ /* 0x000fea000383ffff */
.L_x_88:
[----:B-1----:R-:W-:Y:S07]  /*7d80*/  MOV R0, UR17 ;  /* 0x0000001100007c02 */ /* 0x002fee0008000f00 */
.L_x_141:
[----:B-1----:R1:W2:Y:S02]  /*7d90*/  SYNCS.PHASECHK.TRANS64.TRYWAIT P2, [R0+URZ+0x48], R7 ;  /* 0x00004807000075a7 */ /* 0x0022a400080411ff */
[----:B--2---:R-:W-:Y:S05]  /*7da0*/  @!P2 NANOSLEEP.SYNCS 0x989680 ;  /* 0x009896800000a95d */ /* 0x004fea0003900000 */
[----:B------:R-:W2:Y:S02]  /*7db0*/  @!P2 SYNCS.PHASECHK.TRANS64 P2, [R0+URZ+0x48], R7 ;  /* 0x000048070000a5a7 */ /* 0x000ea400080410ff */
[----:B--2---:R-:W-:Y:S05]  /*7dc0*/  @!P2 BRA `(.L_x_141) ;  /* 0xfffffffc00f0a947 */ /* 0x004fea000383ffff */
[----:B------:R-:W-:Y:S05]  /*7dd0*/  BRA `(.L_x_87) ;  /* 0xffffffcc00687947 */ /* 0x000fea000383ffff */
.L_x_91:
[----:B-1----:R-:W-:Y:S07]  /*7de0*/  MOV R0, UR17 ;  /* 0x0000001100007c02 */ /* 0x002fee0008000f00 */
.L_x_142:
[----:B-1----:R1:W2:Y:S02]  /*7df0*/  SYNCS.PHASECHK.TRANS64.TRYWAIT P0, [R0+URZ+0x38], R6 ;  /* 0x00003806000075a7 */ /* 0x0022a400080011ff */
[----:B--2---:R-:W-:Y:S05]  /*7e00*/  @!P0 NANOSLEEP.SYNCS 0x989680 ;  /* 0x009896800000895d */ /* 0x004fea0003900000 */
[----:B------:R-:W2:Y:S02]  /*7e10*/  @!P0 SYNCS.PHASECHK.TRANS64 P0, [R0+URZ+0x38], R6 ;  /* 0x00003806000085a7 */ /* 0x000ea400080010ff */
[----:B--2---:R-:W-:Y:S05]  /*7e20*/  @!P0 BRA `(.L_x_142) ;  /* 0xfffffffc00f08947 */ /* 0x004fea000383ffff */
[----:B------:R-:W-:Y:S05]  /*7e30*/  BRA `(.L_x_143) ;  /* 0xffffffcc00b87947 */ /* 0x000fea000383ffff */
.L_x_94:
[----:B--2---:R2:W3:Y:S02]  /*7e40*/  SYNCS.PHASECHK.TRANS64.TRYWAIT P0, [R3+URZ+0x50], R0 ;  /* 0x00005000030075a7 */ /* 0x0044e400080011ff */
[----:B---3--:R-:W-:Y:S05]  /*7e50*/  @!P0 NANOSLEEP.SYNCS 0x989680 ;  /* 0x009896800000895d */ /* 0x008fea0003900000 */
[----:B------:R-:W3:Y:S02]  /*7e60*/  @!P0 SYNCS.PHASECHK.TRANS64 P0, [R3+URZ+0x50], R0 ;  /* 0x00005000030085a7 */ /* 0x000ee400080010ff */
[----:B---3--:R-:W-:Y:S05]  /*7e70*/  @!P0 BRA `(.L_x_94) ;  /* 0xfffffffc00f08947 */ /* 0x008fea000383ffff */
[----:B------:R-:W-:Y:S05]  /*7e80*/  BRA `(.L_x_144) ;  /* 0xffffffd000fc7947 */ /* 0x000fea000383ffff */
.L_x_105:
[----:B-1----:R-:W-:Y:S04]  /*7e90*/  MOV R0, UR44 ;  /* 0x0000002c00007c02 */ /* 0x002fe80008000f00 */
[----:B------:R1:W2:Y:S03]  /*7ea0*/  SYNCS.PHASECHK.TRANS64.TRYWAIT P1, [R0+URZ+0x30], R3 ;  /* 0x00003003000075a7 */ /* 0x0002a600080211ff */
[----:B--2---:R-:W-:Y:S05]  /*7eb0*/  @!P1 NANOSLEEP.SYNCS 0x989680 ;  /* 0x009896800000995d */ /* 0x004fea0003900000 */
[----:B------:R-:W2:Y:S02]  /*7ec0*/  @!P1 SYNCS.PHASECHK.TRANS64 P1, [R0+URZ+0x30], R3 ;  /* 0x00003003000095a7 */ /* 0x000ea400080210ff */
[----:B--2---:R-:W-:Y:S05]  /*7ed0*/  @!P1 BRA `(.L_x_105) ;  /* 0xfffffffc00ec9947 */ /* 0x004fea000383ffff */
[----:B------:R-:W-:Y:S05]  /*7ee0*/  BRA `(.L_x_104) ;  /* 0xffffffe000507947 */ /* 0x000fea000383ffff */
.L_x_107:
[----:B------:R1:W1:Y:S02]  /*7ef0*/  SYNCS.PHASECHK.TRANS64.TRYWAIT P1, [R143+URZ+0x70], R4 ;  /* 0x000070048f0075a7 */ /* 0x00026400080211ff */
[----:B-1----:R-:W-:Y:S05]  /*7f00*/  @!P1 NANOSLEEP.SYNCS 0x989680 ;  /* 0x009896800000995d */ /* 0x002fea0003900000 */
[----:B------:R-:W1:Y:S02]  /*7f10*/  @!P1 SYNCS.PHASECHK.TRANS64 P1, [R143+URZ+0x70], R4 ;  /* 0x000070048f0095a7 */ /* 0x000e6400080210ff */
[----:B-1----:R-:W-:Y:S05]  /*7f20*/  @!P1 BRA `(.L_x_107) ;  /* 0xfffffffc00f09947 */ /* 0x002fea000383ffff */
[----:B------:R-:W-:Y:S05]  /*7f30*/  BRA `(.L_x_106) ;  /* 0xffffffe000987947 */ /* 0x000fea000383ffff */
        .weak           $__internal_0_$__cuda_sm10x_tcgen05_guardrail_trap_col_being_dealloced_not_returned_by_alloc
        .type           $__internal_0_$__cuda_sm10x_tcgen05_guardrail_trap_col_being_dealloced_not_returned_by_alloc,@function
        .size           $__internal_0_$__cuda_sm10x_tcgen05_guardrail_trap_col_being_dealloced_not_returned_by_alloc,($__internal_1_$__cuda_sm10x_tcgen05_guardrail_trap_phase_invalid_during_alloc - $__internal_0_$__cuda_sm10x_tcgen05_guardrail_trap_col_being_dealloced_not_returned_by_alloc)
$__internal_0_$__cuda_sm10x_tcgen05_guardrail_trap_col_being_dealloced_not_returned_by_alloc:
[----:B------:R-:W-:Y:S05]  /*7f40*/  BPT.TRAP 0x1 ;  /* 0x000000040000795c */ /* 0x000fea0000300000 */
[----:B------:R-:W-:-:S04]  /*7f50*/  HFMA2 R3, -RZ, RZ, 0, 0 ;  /* 0x00000000ff037431 */ /* 0x000fc800000001ff */
[----:B------:R-:W-:Y:S05]  /*7f60*/  RET.REL.NODEC R2 `(_ZN7cutlass13device_kernelINS_4gemm6kernel13GemmUniversalIN4cute5tupleIJiiiiEEENS1_10collective13CollectiveMmaINS1_35MainloopSm100TmaUmmaWarpSpecializedILi3ELi2ELi4ENS5_IJNS4_1CILi2EEESB_NSA_ILi1EEEEEEEENS5_IJNSA_ILi256EEENSA_ILi64EEENSA_ILi128EEEEEENS_12float_e5m2_tENS5_IJlSC_lEEESJ_SK_NS4_8TiledMMAINS4_8MMA_AtomIJNS4_10MMA_TraitsINS4_25SM100_MMA_F8F6F4_2x1SM_SSEJSJ_SJ_fSF_SG_NS4_17integral_constantINS4_4UMMA5MajorELSR_0EEESS_NSP_INSQ_7ScaleInELST_0EEESU_EEEEEENS4_6LayoutINS5_IJSC_SC_SC_EEENS5_IJNSA_ILi0EEESZ_SZ_EEEEENS5_IJNS4_10UnderscoreES12_S12_EEEEENS4_28SM100_TMA_2SM_LOAD_MULTICASTENS4_14ComposedLayoutINS4_7SwizzleILi3ELi4ELi3EEENS4_18smem_ptr_flag_bitsILi8EEENSX_INS5_IJNSA_ILi8EEESH_EEENS5_IJSH_SC_EEEEEEEvNS4_8identityENS4_18SM100_TMA_2SM_LOADES1F_vS1G_EENS_8epilogue10collective18CollectiveEpilogueINS1J_23Sm100TmaWarpSpecializedILi1ELi1ELi64ELb0ELb0EEEJNS5_IJSH_SG_SH_EEENS5_IJNSX_ISH_SC_EENSX_ISG_SC_EEEEESJ_SK_SJ_SK_NS1J_6fusion15FusionCallbacksIS1N_NS1S_17LinearCombinationISJ_fSJ_fLNS_15FloatRoundStyleE2EEES1O_S1R_JEEENS4_5SM1004TMEM4LOAD26SM100_TMEM_LOAD_32dp32b64xENS4_13SM90_TMA_LOADENS16_INS17_ILi2ELi4ELi3EEES1A_NSX_INS5_IJS1B_SG_EEENS5_IJSG_SC_EEEEEEENS4_39AutoVectorizingCopyWithAssumedAlignmentILi128EEENS4_14SM90_TMA_STOREES27_S29_S29_EEEvvEEEEvNT_6ParamsE) ;  /* 0xffffff8002247950 */ /* 0x000fea0003c3ffff */
        .weak           $__internal_1_$__cuda_sm10x_tcgen05_guardrail_trap_phase_invalid_during_alloc
        .type           $__internal_1_$__cuda_sm10x_tcgen05_guardrail_trap_phase_invalid_during_alloc,@function
        .size           $__internal_1_$__cuda_sm10x_tcgen05_guardrail_trap_phase_invalid_during_alloc,($__internal_2_$__cuda_sm10x_tcgen05_guardrail_trap_unallocated_columns_being_dealloced - $__internal_1_$__cuda_sm10x_tcgen05_guardrail_trap_phase_invalid_during_alloc)
$__internal_1_$__cuda_sm10x_tcgen05_guardrail_trap_phase_invalid_during_alloc:
[----:B------:R-:W-:Y:S05]  /*7f70*/  BPT.TRAP 0x1 ;  /* 0x000000040000795c */ /* 0x000fea0000300000 */
[----:B------:R-:W-:-:S04]  /*7f80*/  MOV R5, 0x0 ;  /* 0x0000000000057802 */ /* 0x000fc80000000f00 */
[----:B------:R-:W-:Y:S05]  /*7f90*/  RET.REL.NODEC R4 `(_ZN7cutlass13device_kernelINS_4gemm6kernel13GemmUniversalIN4cute5tupleIJiiiiEEENS1_10collective13CollectiveMmaINS1_35MainloopSm100TmaUmmaWarpSpecializedILi3ELi2ELi4ENS5_IJNS4_1CILi2EEESB_NSA_ILi1EEEEEEEENS5_IJNSA_ILi256EEENSA_ILi64EEENSA_ILi128EEEEEENS_12float_e5m2_tENS5_IJlSC_lEEESJ_SK_NS4_8TiledMMAINS4_8MMA_AtomIJNS4_10MMA_TraitsINS4_25SM100_MMA_F8F6F4_2x1SM_SSEJSJ_SJ_fSF_SG_NS4_17integral_constantINS4_4UMMA5MajorELSR_0EEESS_NSP_INSQ_7ScaleInELST_0EEESU_EEEEEENS4_6LayoutINS5_IJSC_SC_SC_EEENS5_IJNSA_ILi0EEESZ_SZ_EEEEENS5_IJNS4_10UnderscoreES12_S12_EEEEENS4_28SM100_TMA_2SM_LOAD_MULTICASTENS4_14ComposedLayoutINS4_7SwizzleILi3ELi4ELi3EEENS4_18smem_ptr_flag_bitsILi8EEENSX_INS5_IJNSA_ILi8EEESH_EEENS5_IJSH_SC_EEEEEEEvNS4_8identityENS4_18SM100_TMA_2SM_LOADES1F_vS1G_EENS_8epilogue10collective18CollectiveEpilogueINS1J_23Sm100TmaWarpSpecializedILi1ELi1ELi64ELb0ELb0EEEJNS5_IJSH_SG_SH_EEENS5_IJNSX_ISH_SC_EENSX_ISG_SC_EEEEESJ_SK_SJ_SK_NS1J_6fusion15FusionCallbacksIS1N_NS1S_17LinearCombinationISJ_fSJ_fLNS_15FloatRoundStyleE2EEES1O_S1R_JEEENS4_5SM1004TMEM4LOAD26SM100_TMEM_LOAD_32dp32b64xENS4_13SM90_TMA_LOADENS16_INS17_ILi2ELi4ELi3EEES1A_NSX_INS5_IJS1B_SG_EEENS5_IJSG_SC_EEEEEEENS4_39AutoVectorizingCopyWithAssumedAlignmentILi128EEENS4_14SM90_TMA_STOREES27_S29_S29_EEEvvEEEEvNT_6ParamsE) ;  /* 0xffffff8004187950 */ /* 0x000fea0003c3ffff */
        .weak           $__internal_2_$__cuda_sm10x_tcgen05_guardrail_trap_unallocated_columns_being_dealloced
        .type           $__internal_2_$__cuda_sm10x_tcgen05_guardrail_trap_unallocated_columns_being_dealloced,@function
        .size           $__internal_2_$__cuda_sm10x_tcgen05_guardrail_trap_unallocated_columns_being_dealloced,(.L_x_146 - $__internal_2_$__cuda_sm10x_tcgen05_guardrail_trap_unallocated_columns_being_dealloced)
$__internal_2_$__cuda_sm10x_tcgen05_guardrail_trap_unallocated_columns_being_dealloced:
[----:B------:R-:W-:Y:S05]  /*7fa0*/  BPT.TRAP 0x1 ;  /* 0x000000040000795c */ /* 0x000fea0000300000 */
[----:B------:R-:W-:-:S04]  /*7fb0*/  HFMA2 R3, -RZ, RZ, 0, 0 ;  /* 0x00000000ff037431 */ /* 0x000fc800000001ff */
[----:B------:R-:W-:Y:S05]  /*7fc0*/  RET.REL.NODEC R2 `(_ZN7cutlass13device_kernelINS_4gemm6kernel13GemmUniversalIN4cute5tupleIJiiiiEEENS1_10collective13CollectiveMmaINS1_35MainloopSm100TmaUmmaWarpSpecializedILi3ELi2ELi4ENS5_IJNS4_1CILi2EEESB_NSA_ILi1EEEEEEEENS5_IJNSA_ILi256EEENSA_ILi64EEENSA_ILi128EEEEEENS_12float_e5m2_tENS5_IJlSC_lEEESJ_SK_NS4_8TiledMMAINS4_8MMA_AtomIJNS4_10MMA_TraitsINS4_25SM100_MMA_F8F6F4_2x1SM_SSEJSJ_SJ_fSF_SG_NS4_17integral_constantINS4_4UMMA5MajorELSR_0EEESS_NSP_INSQ_7ScaleInELST_0EEESU_EEEEEENS4_6LayoutINS5_IJSC_SC_SC_EEENS5_IJNSA_ILi0EEESZ_SZ_EEEEENS5_IJNS4_10UnderscoreES12_S12_EEEEENS4_28SM100_TMA_2SM_LOAD_MULTICASTENS4_14ComposedLayoutINS4_7SwizzleILi3ELi4ELi3EEENS4_18smem_ptr_flag_bitsILi8EEENSX_INS5_IJNSA_ILi8EEESH_EEENS5_IJSH_SC_EEEEEEEvNS4_8identityENS4_18SM100_TMA_2SM_LOADES1F_vS1G_EENS_8epilogue10collective18CollectiveEpilogueINS1J_23Sm100TmaWarpSpecializedILi1ELi1ELi64ELb0ELb0EEEJNS5_IJSH_SG_SH_EEENS5_IJNSX_ISH_SC_EENSX_ISG_SC_EEEEESJ_SK_SJ_SK_NS1J_6fusion15FusionCallbacksIS1N_NS1S_17LinearCombinationISJ_fSJ_fLNS_15FloatRoundStyleE2EEES1O_S1R_JEEENS4_5SM1004TMEM4LOAD26SM100_TMEM_LOAD_32dp32b64xENS4_13SM90_TMA_LOADENS16_INS17_ILi2ELi4ELi3EEES1A_NSX_INS5_IJS1B_SG_EEENS5_IJSG_SC_EEEEEEENS4_39AutoVectorizingCopyWithAssumedAlignmentILi128EEENS4_14SM90_TMA_STOREES27_S29_S29_EEEvvEEEEvNT_6ParamsE) ;  /* 0xffffff80020c7950 */ /* 0x000fea0003c3ffff */
.L_x_145:
[----:B------:R-:W-:-:S00]  /*7fd0*/  BRA `(.L_x_145) ;  /* 0xfffffffc00fc7947 */ /* 0x000fc0000383ffff */
[----:B------:R-:W-:-:S00]  /*7fe0*/  NOP ;  /* 0x0000000000007918 */ /* 0x000fc00000000000 */
        /* <DEDUP_REMOVED lines=9> */
.L_x_146:


//--------------------- .nv.global.init           --------------------------
	.section	.nv.global.init,"aw",@progbits
.nv.global.init:
	.type		$str$27,@object
	.size		$str$27,($str$28 - $str$27)
$str$27:
        /*0000*/ 	.byte	0x28, 0x61, 0x64, 0x64, 0x72, 0x65, 0x73, 0x73, 0x20, 0x26, 0x20, 0x6d, 0x61, 0x73, 0x6b, 0x29
        /*0010*/ 	.byte	0x20, 0x3d, 0x3d, 0x20, 0x30, 0x00
	.type		$str$28,@object
	.size		$str$28,($str$26 - $str$28)
$str$28:
        /*0016*/ 	.byte	0x2f, 0x74, 0x6d, 0x70, 0x2f, 0x63, 0x75, 0x74, 0x6c, 0x61, 0x73, 0x73, 0x5f, 0x73, 0x77, 0x65
        /*0026*/ 	.byte	0x65, 0x70, 0x5f, 0x73, 0x72, 0x63, 0x2f, 0x69, 0x6e, 0x63, 0x6c, 0x75, 0x64, 0x65, 0x2f, 0x63
        /*0036*/ 	.byte	0x75, 0x74, 0x65, 0x2f, 0x70, 0x6f, 0x69, 0x6e, 0x74, 0x65, 0x72, 0x5f, 0x66, 0x6c, 0x61, 0x67
        /*0046*/ 	.byte	0x67, 0x65, 0x64, 0x2e, 0x68, 0x70, 0x70, 0x00
	.type		$str$26,@object
	.size		$str$26,($str$25 - $str$26)
$str$26:
        /*004e*/ 	.byte	0x2f, 0x74, 0x6d, 0x70, 0x2f, 0x63, 0x75, 0x74, 0x6c, 0x61, 0x73, 0x73, 0x5f, 0x73, 0x77, 0x65
        /*005e*/ 	.byte	0x65, 0x70, 0x5f, 0x73, 0x72, 0x63, 0x2f, 0x69, 0x6e, 0x63, 0x6c, 0x75, 0x64, 0x65, 0x2f, 0x63
        /*006e*/ 	.byte	0x75, 0x74, 0x65, 0x2f, 0x61, 0x74, 0x6f, 0x6d, 0x2f, 0x63, 0x6f, 0x70, 0x79, 0x5f, 0x74, 0x72
        /*007e*/ 	.byte	0x61, 0x69, 0x74, 0x73, 0x5f, 0x73, 0x6d, 0x31, 0x30, 0x30, 0x2e, 0x68, 0x70, 0x70, 0x00
	.type		$str$25,@object
	.size		$str$25,(__unnamed_1 - $str$25)
$str$25:
        /*008d*/ 	.byte	0x28, 0x28, 0x75, 0x69, 0x6e, 0x74, 0x33, 0x32, 0x5f, 0x74, 0x28, 0x74, 0x68, 0x72, 0x65, 0x61
        /*009d*/ 	.byte	0x64, 0x49, 0x64, 0x78, 0x2e, 0x78, 0x29, 0x20, 0x2f, 0x20, 0x33, 0x32, 0x29, 0x20, 0x25, 0x20
        /*00ad*/ 	.byte	0x34, 0x29, 0x20, 0x3d, 0x3d, 0x20, 0x28, 0x28, 0x28, 0x74, 0x6d, 0x65, 0x6d, 0x5f, 0x61, 0x64
        /*00bd*/ 	.byte	0x64, 0x72, 0x20, 0x3e, 0x3e, 0x20, 0x31, 0x36, 0x29, 0x20, 0x2f, 0x20, 0x33, 0x32, 0x29, 0x20
        /*00cd*/ 	.byte	0x25, 0x20, 0x34, 0x29, 0x00
	.type		__unnamed_1,@object
	.size		__unnamed_1,(__unnamed_2 - __unnamed_1)
__unnamed_1:
        /*00d2*/ 	.byte	0x61, 0x75, 0x74, 0x6f, 0x20, 0x63, 0x75, 0x74, 0x65, 0x3a, 0x3a, 0x61, 0x73, 0x5f, 0x70, 0x6f
        /* <DEDUP_REMOVED lines=24> */
        /*0262*/ 	.byte	0x43, 0x3c, 0x38, 0x31, 0x39, 0x32, 0x3e, 0x3e, 0x3e, 0x3e, 0x5d, 0x00
	.type		__unnamed_2,@object
	.size		__unnamed_2,(.L_2 - __unnamed_2)
__unnamed_2:
        /* <DEDUP_REMOVED lines=42> */
        /*050e*/ 	.byte	0x3e, 0x3e, 0x3e, 0x3e, 0x5d, 0x00
.L_2:


//--------------------- .nv.shared._ZN7cutlass13device_kernelINS_4gemm6kernel13GemmUniversalIN4cute5tupleIJiiiiEEENS1_10collective13CollectiveMmaINS1_35MainloopSm100TmaUmmaWarpSpecializedILi3ELi2ELi4ENS5_IJNS4_1CILi2EEESB_NSA_ILi1EEEEEEEENS5_IJNSA_ILi256EEENSA_ILi64EEENSA_ILi128EEEEEENS_12float_e5m2_tENS5_IJlSC_lEEESJ_SK_NS4_8TiledMMAINS4_8MMA_AtomIJNS4_10MMA_TraitsINS4_25SM100_MMA_F8F6F4_2x1SM_SSEJSJ_SJ_fSF_SG_NS4_17integral_constantINS4_4UMMA5MajorELSR_0EEESS_NSP_INSQ_7ScaleInELST_0EEESU_EEEEEENS4_6LayoutINS5_IJSC_SC_SC_EEENS5_IJNSA_ILi0EEESZ_SZ_EEEEENS5_IJNS4_10UnderscoreES12_S12_EEEEENS4_28SM100_TMA_2SM_LOAD_MULTICASTENS4_14ComposedLayoutINS4_7SwizzleILi3ELi4ELi3EEENS4_18smem_ptr_flag_bitsILi8EEENSX_INS5_IJNSA_ILi8EEESH_EEENS5_IJSH_SC_EEEEEEEvNS4_8identityENS4_18SM100_TMA_2SM_LOADES1F_vS1G_EENS_8epilogue10collective18CollectiveEpilogueINS1J_23Sm100TmaWarpSpecializedILi1ELi1ELi64ELb0ELb0EEEJNS5_IJSH_SG_SH_EEENS5_IJNSX_ISH_SC_EENSX_ISG_SC_EEEEESJ_SK_SJ_SK_NS1J_6fusion15FusionCallbacksIS1N_NS1S_17LinearCombinationISJ_fSJ_fLNS_15FloatRoundStyleE2EEES1O_S1R_JEEENS4_5SM1004TMEM4LOAD26SM100_TMEM_LOAD_32dp32b64xENS4_13SM90_TMA_LOADENS16_INS17_ILi2ELi4ELi3EEES1A_NSX_INS5_IJS1B_SG_EEENS5_IJSG_SC_EEEEEEENS4_39AutoVectorizingCopyWithAssumedAlignmentILi128EEENS4_14SM90_TMA_STOREES27_S29_S29_EEEvvEEEEvNT_6ParamsE --------------------------
	.section	.nv.shared._ZN7cutlass13device_kernelINS_4gemm6kernel13GemmUniversalIN4cute5tupleIJiiiiEEENS1_10collective13CollectiveMmaINS1_35MainloopSm100TmaUmmaWarpSpecializedILi3ELi2ELi4ENS5_IJNS4_1CILi2EEESB_NSA_ILi1EEEEEEEENS5_IJNSA_ILi256EEENSA_ILi64EEENSA_ILi128EEEEEENS_12float_e5m2_tENS5_IJlSC_lEEESJ_SK_NS4_8TiledMMAINS4_8MMA_AtomIJNS4_10MMA_TraitsINS4_25SM100_MMA_F8F6F4_2x1SM_SSEJSJ_SJ_fSF_SG_NS4_17integral_constantINS4_4UMMA5MajorELSR_0EEESS_NSP_INSQ_7ScaleInELST_0EEESU_EEEEEENS4_6LayoutINS5_IJSC_SC_SC_EEENS5_IJNSA_ILi0EEESZ_SZ_EEEEENS5_IJNS4_10UnderscoreES12_S12_EEEEENS4_28SM100_TMA_2SM_LOAD_MULTICASTENS4_14ComposedLayoutINS4_7SwizzleILi3ELi4ELi3EEENS4_18smem_ptr_flag_bitsILi8EEENSX_INS5_IJNSA_ILi8EEESH_EEENS5_IJSH_SC_EEEEEEEvNS4_8identityENS4_18SM100_TMA_2SM_LOADES1F_vS1G_EENS_8epilogue10collective18CollectiveEpilogueINS1J_23Sm100TmaWarpSpecializedILi1ELi1ELi64ELb0ELb0EEEJNS5_IJSH_SG_SH_EEENS5_IJNSX_ISH_SC_EENSX_ISG_SC_EEEEESJ_SK_SJ_SK_NS1J_6fusion15FusionCallbacksIS1N_NS1S_17LinearCombinationISJ_fSJ_fLNS_15FloatRoundStyleE2EEES1O_S1R_JEEENS4_5SM1004TMEM4LOAD26SM100_TMEM_LOAD_32dp32b64xENS4_13SM90_TMA_LOADENS16_INS17_ILi2ELi4ELi3EEES1A_NSX_INS5_IJS1B_SG_EEENS5_IJSG_SC_EEEEEEENS4_39AutoVectorizingCopyWithAssumedAlignmentILi128EEENS4_14SM90_TMA_STOREES27_S29_S29_EEEvvEEEEvNT_6ParamsE,"aw",@nobits
	.sectionflags	@""
	.align	16
	.zero		1024


//--------------------- .nv.shared.reserved.0     --------------------------
	.section	.nv.shared.reserved.0,"aw",@nobits
	.weak		__nv_reservedSMEM_offset_0_alias
	.size		__nv_reservedSMEM_offset_0_alias, 0, 64
	.other		__nv_reservedSMEM_offset_0_alias,@"STO_CUDA_RESERVED_SHARED STV_DEFAULT"
__nv_reservedSMEM_offset_0_alias:
	.zero		0
.nv.shared.reserved.0:
	.zero		64
	.weak		__nv_reservedSMEM_tcgen05_partition
	.type		__nv_reservedSMEM_tcgen05_partition,@object
	.size		__nv_reservedSMEM_tcgen05_partition,(.L_0 - __nv_reservedSMEM_tcgen05_partition)
__nv_reservedSMEM_tcgen05_partition:
	.zero		32
.L_0:


//--------------------- .nv.global                --------------------------
	.section	.nv.global,"aw",@nobits
.nv.global:
	.type		_ZN39_INTERNAL_0d22c664_4_k_cu_65aa2cab_87164cute1_E,@object
	.size		_ZN39_INTERNAL_0d22c664_4_k_cu_65aa2cab_87164cute1_E,(_ZN39_INTERNAL_0d22c664_4_k_cu_65aa2cab_87164cuda3std3__45__cpo6cbeginE - _ZN39_INTERNAL_0d22c664_4_k_cu_65aa2cab_87164cute1_E)
_ZN39_INTERNAL_0d22c664_4_k_cu_65aa2cab_87164cute1_E:
	.zero		1
	.type		_ZN39_INTERNAL_0d22c664_4_k_cu_65aa2cab_87164cuda3std3__45__cpo6cbeginE,@object
	.size		_ZN39_INTERNAL_0d22c664_4_k_cu_65aa2cab_87164cuda3std3__45__cpo6cbeginE,(_ZN39_INTERNAL_0d22c664_4_k_cu_65aa2cab_87164cuda3std3__48in_placeE - _ZN39_INTERNAL_0d22c664_4_k_cu_65aa2cab_87164cuda3std3__45__cpo6cbeginE)
_ZN39_INTERNAL_0d22c664_4_k_cu_65aa2cab_87164cuda3std3__45__cpo6cbeginE:
	.zero		1
	.type		_ZN39_INTERNAL_0d22c664_4_k_cu_65aa2cab_87164cuda3std3__48in_placeE,@object
	.size		_ZN39_INTERNAL_0d22c664_4_k_cu_65aa2cab_87164cuda3std3__48in_placeE,(_ZN39_INTERNAL_0d22c664_4_k_cu_65aa2cab_87164cuda3std6ranges3__45__cpo9iter_moveE - _ZN39_INTERNAL_0d22c664_4_k_cu_65aa2cab_87164cuda3std3__48in_placeE)
_ZN39_INTERNAL_0d22c664_4_k_cu_65aa2cab_87164cuda3std3__48in_placeE:
	.zero		1
	.type		_ZN39_INTERNAL_0d22c664_4_k_cu_65aa2cab_87164cuda3std6ranges3__45__cpo9iter_moveE,@object
	.size		_ZN39_INTERNAL_0d22c664_4_k_cu_65aa2cab_87164cuda3std6ranges3__45__cpo9iter_moveE,(_ZN39_INTERNAL_0d22c664_4_k_cu_65aa2cab_87164cuda3std3__45__cpo5beginE - _ZN39_INTERNAL_0d22c664_4_k_cu_65aa2cab_87164cuda3std6ranges3__45__cpo9iter_moveE)
_ZN39_INTERNAL_0d22c664_4_k_cu_65aa2cab_87164cuda3std6ranges3__45__cpo9iter_moveE:
	.zero		1
	.type		_ZN39_INTERNAL_0d22c664_4_k_cu_65aa2cab_87164cuda3std3__45__cpo5beginE,@object
	.size		_ZN39_INTERNAL_0d22c664_4_k_cu_65aa2cab_87164cuda3std3__45__cpo5beginE,(_ZN39_INTERNAL_0d22c664_4_k_cu_65aa2cab_87164cuda3std3__441_GLOBAL__N__0d22c664_4_k_cu_65aa2cab_87166ignoreE - _ZN39_INTERNAL_0d22c664_4_k_cu_65aa2cab_87164cuda3std3__45__cpo5beginE)
_ZN39_INTERNAL_0d22c664_4_k_cu_65aa2cab_87164cuda3std3__45__cpo5beginE:
	.zero		1
	.type		_ZN39_INTERNAL_0d22c664_4_k_cu_65aa2cab_87164cuda3std3__441_GLOBAL__N__0d22c664_4_k_cu_65aa2cab_87166ignoreE,@object
	.size		_ZN39_INTERNAL_0d22c664_4_k_cu_65aa2cab_87164cuda3std3__441_GLOBAL__N__0d22c664_4_k_cu_65aa2cab_87166ignoreE,(_ZN39_INTERNAL_0d22c664_4_k_cu_65aa2cab_87164cute7productE - _ZN39_INTERNAL_0d22c664_4_k_cu_65aa2cab_87164cuda3std3__441_GLOBAL__N__0d22c664_4_k_cu_65aa2cab_87166ignoreE)
_ZN39_INTERNAL_0d22c664_4_k_cu_65aa2cab_87164cuda3std3__441_GLOBAL__N__0d22c664_4_k_cu_65aa2cab_87166ignoreE:
	.zero		1
	.type		_ZN39_INTERNAL_0d22c664_4_k_cu_65aa2cab_87164cute7productE,@object
	.size		_ZN39_INTERNAL_0d22c664_4_k_cu_65aa2cab_87164cute7productE,(_ZN39_INTERNAL_0d22c664_4_k_cu_65aa2cab_87164cuda3std3__45__cpo3endE - _ZN39_INTERNAL_0d22c664_4_k_cu_65aa2cab_87164cute7productE)
_ZN39_INTERNAL_0d22c664_4_k_cu_65aa2cab_87164cute7productE:
	.zero		1
	.type		_ZN39_INTERNAL_0d22c664_4_k_cu_65aa2cab_87164cuda3std3__45__cpo3endE,@object
	.size		_ZN39_INTERNAL_0d22c664_4_k_cu_65aa2cab_87164cuda3std3__45__cpo3endE,(_ZN39_INTERNAL_0d22c664_4_k_cu_65aa2cab_87164cuda3std3__419piecewise_constructE - _ZN39_INTERNAL_0d22c664_4_k_cu_65aa2cab_87164cuda3std3__45__cpo3endE)
_ZN39_INTERNAL_0d22c664_4_k_cu_65aa2cab_87164cuda3std3__45__cpo3endE:
	.zero		1
	.type		_ZN39_INTERNAL_0d22c664_4_k_cu_65aa2cab_87164cuda3std3__419piecewise_constructE,@object
	.size		_ZN39_INTERNAL_0d22c664_4_k_cu_65aa2cab_87164cuda3std3__419piecewise_constructE,(_ZN39_INTERNAL_0d22c664_4_k_cu_65aa2cab_87164cuda3std3__45__cpo4cendE - _ZN39_INTERNAL_0d22c664_4_k_cu_65aa2cab_87164cuda3std3__419piecewise_constructE)
_ZN39_INTERNAL_0d22c664_4_k_cu_65aa2cab_87164cuda3std3__419piecewise_constructE:
	.zero		1
	.type		_ZN39_INTERNAL_0d22c664_4_k_cu_65aa2cab_87164cuda3std3__45__cpo4cendE,@object
	.size		_ZN39_INTERNAL_0d22c664_4_k_cu_65aa2cab_87164cuda3std3__45__cpo4cendE,(_ZN39_INTERNAL_0d22c664_4_k_cu_65aa2cab_87164cuda3std6ranges3__45__cpo4swapE - _ZN39_INTERNAL_0d22c664_4_k_cu_65aa2cab_87164cuda3std3__45__cpo4cendE)
_ZN39_INTERNAL_0d22c664_4_k_cu_65aa2cab_87164cuda3std3__45__cpo4cendE:
	.zero		1
	.type		_ZN39_INTERNAL_0d22c664_4_k_cu_65aa2cab_87164cuda3std6ranges3__45__cpo4swapE,@object
	.size		_ZN39_INTERNAL_0d22c664_4_k_cu_65aa2cab_87164cuda3std6ranges3__45__cpo4swapE,(.L_10 - _ZN39_INTERNAL_0d22c664_4_k_cu_65aa2cab_87164cuda3std6ranges3__45__cpo4swapE)
_ZN39_INTERNAL_0d22c664_4_k_cu_65aa2cab_87164cuda3std6ranges3__45__cpo4swapE:
	.zero		1
.L_10:


//--------------------- .nv.constant0._ZN7cutlass13device_kernelINS_4gemm6kernel13GemmUniversalIN4cute5tupleIJiiiiEEENS1_10collective13CollectiveMmaINS1_35MainloopSm100TmaUmmaWarpSpecializedILi3ELi2ELi4ENS5_IJNS4_1CILi2EEESB_NSA_ILi1EEEEEEEENS5_IJNSA_ILi256EEENSA_ILi64EEENSA_ILi128EEEEEENS_12float_e5m2_tENS5_IJlSC_lEEESJ_SK_NS4_8TiledMMAINS4_8MMA_AtomIJNS4_10MMA_TraitsINS4_25SM100_MMA_F8F6F4_2x1SM_SSEJSJ_SJ_fSF_SG_NS4_17integral_constantINS4_4UMMA5MajorELSR_0EEESS_NSP_INSQ_7ScaleInELST_0EEESU_EEEEEENS4_6LayoutINS5_IJSC_SC_SC_EEENS5_IJNSA_ILi0EEESZ_SZ_EEEEENS5_IJNS4_10UnderscoreES12_S12_EEEEENS4_28SM100_TMA_2SM_LOAD_MULTICASTENS4_14ComposedLayoutINS4_7SwizzleILi3ELi4ELi3EEENS4_18smem_ptr_flag_bitsILi8EEENSX_INS5_IJNSA_ILi8EEESH_EEENS5_IJSH_SC_EEEEEEEvNS4_8identityENS4_18SM100_TMA_2SM_LOADES1F_vS1G_EENS_8epilogue10collective18CollectiveEpilogueINS1J_23Sm100TmaWarpSpecializedILi1ELi1ELi64ELb0ELb0EEEJNS5_IJSH_SG_SH_EEENS5_IJNSX_ISH_SC_EENSX_ISG_SC_EEEEESJ_SK_SJ_SK_NS1J_6fusion15FusionCallbacksIS1N_NS1S_17LinearCombinationISJ_fSJ_fLNS_15FloatRoundStyleE2EEES1O_S1R_JEEENS4_5SM1004TMEM4LOAD26SM100_TMEM_LOAD_32dp32b64xENS4_13SM90_TMA_LOADENS16_INS17_ILi2ELi4ELi3EEES1A_NSX_INS5_IJS1B_SG_EEENS5_IJSG_SC_EEEEEEENS4_39AutoVectorizingCopyWithAssumedAlignmentILi128EEENS4_14SM90_TMA_STOREES27_S29_S29_EEEvvEEEEvNT_6ParamsE --------------------------
	.section	.nv.constant0._ZN7cutlass13device_kernelINS_4gemm6kernel13GemmUniversalIN4cute5tupleIJiiiiEEENS1_10collective13CollectiveMmaINS1_35MainloopSm100TmaUmmaWarpSpecializedILi3ELi2ELi4ENS5_IJNS4_1CILi2EEESB_NSA_ILi1EEEEEEEENS5_IJNSA_ILi256EEENSA_ILi64EEENSA_ILi128EEEEEENS_12float_e5m2_tENS5_IJlSC_lEEESJ_SK_NS4_8TiledMMAINS4_8MMA_AtomIJNS4_10MMA_TraitsINS4_25SM100_MMA_F8F6F4_2x1SM_SSEJSJ_SJ_fSF_SG_NS4_17integral_constantINS4_4UMMA5MajorELSR_0EEESS_NSP_INSQ_7ScaleInELST_0EEESU_EEEEEENS4_6LayoutINS5_IJSC_SC_SC_EEENS5_IJNSA_ILi0EEESZ_SZ_EEEEENS5_IJNS4_10UnderscoreES12_S12_EEEEENS4_28SM100_TMA_2SM_LOAD_MULTICASTENS4_14ComposedLayoutINS4_7SwizzleILi3ELi4ELi3EEENS4_18smem_ptr_flag_bitsILi8EEENSX_INS5_IJNSA_ILi8EEESH_EEENS5_IJSH_SC_EEEEEEEvNS4_8identityENS4_18SM100_TMA_2SM_LOADES1F_vS1G_EENS_8epilogue10collective18CollectiveEpilogueINS1J_23Sm100TmaWarpSpecializedILi1ELi1ELi64ELb0ELb0EEEJNS5_IJSH_SG_SH_EEENS5_IJNSX_ISH_SC_EENSX_ISG_SC_EEEEESJ_SK_SJ_SK_NS1J_6fusion15FusionCallbacksIS1N_NS1S_17LinearCombinationISJ_fSJ_fLNS_15FloatRoundStyleE2EEES1O_S1R_JEEENS4_5SM1004TMEM4LOAD26SM100_TMEM_LOAD_32dp32b64xENS4_13SM90_TMA_LOADENS16_INS17_ILi2ELi4ELi3EEES1A_NSX_INS5_IJS1B_SG_EEENS5_IJSG_SC_EEEEEEENS4_39AutoVectorizingCopyWithAssumedAlignmentILi128EEENS4_14SM90_TMA_STOREES27_S29_S29_EEEvvEEEEvNT_6ParamsE,"a",@progbits
	.sectionflags	@""
	.align	4
.nv.constant0._ZN7cutlass13device_kernelINS_4gemm6kernel13GemmUniversalIN4cute5tupleIJiiiiEEENS1_10collective13CollectiveMmaINS1_35MainloopSm100TmaUmmaWarpSpecializedILi3ELi2ELi4ENS5_IJNS4_1CILi2EEESB_NSA_ILi1EEEEEEEENS5_IJNSA_ILi256EEENSA_ILi64EEENSA_ILi128EEEEEENS_12float_e5m2_tENS5_IJlSC_lEEESJ_SK_NS4_8TiledMMAINS4_8MMA_AtomIJNS4_10MMA_TraitsINS4_25SM100_MMA_F8F6F4_2x1SM_SSEJSJ_SJ_fSF_SG_NS4_17integral_constantINS4_4UMMA5MajorELSR_0EEESS_NSP_INSQ_7ScaleInELST_0EEESU_EEEEEENS4_6LayoutINS5_IJSC_SC_SC_EEENS5_IJNSA_ILi0EEESZ_SZ_EEEEENS5_IJNS4_10UnderscoreES12_S12_EEEEENS4_28SM100_TMA_2SM_LOAD_MULTICASTENS4_14ComposedLayoutINS4_7SwizzleILi3ELi4ELi3EEENS4_18smem_ptr_flag_bitsILi8EEENSX_INS5_IJNSA_ILi8EEESH_EEENS5_IJSH_SC_EEEEEEEvNS4_8identityENS4_18SM100_TMA_2SM_LOADES1F_vS1G_EENS_8epilogue10collective18CollectiveEpilogueINS1J_23Sm100TmaWarpSpecializedILi1ELi1ELi64ELb0ELb0EEEJNS5_IJSH_SG_SH_EEENS5_IJNSX_ISH_SC_EENSX_ISG_SC_EEEEESJ_SK_SJ_SK_NS1J_6fusion15FusionCallbacksIS1N_NS1S_17LinearCombinationISJ_fSJ_fLNS_15FloatRoundStyleE2EEES1O_S1R_JEEENS4_5SM1004TMEM4LOAD26SM100_TMEM_LOAD_32dp32b64xENS4_13SM90_TMA_LOADENS16_INS17_ILi2ELi4ELi3EEES1A_NSX_INS5_IJS1B_SG_EEENS5_IJSG_SC_EEEEEEENS4_39AutoVectorizingCopyWithAssumedAlignmentILi128EEENS4_14SM90_TMA_STOREES27_S29_S29_EEEvvEEEEvNT_6ParamsE:
	.zero		2944


//--------------------- SYMBOLS --------------------------

	.type		.nv.reservedSmem.offset0,@object
	.size		.nv.reservedSmem.offset0,0x4
	.type		.nv.reservedSmem.cap,@object
	.size		.nv.reservedSmem.cap,0x4
	.type		__assertfail,@function
